//
// Generated by NVIDIA NVVM Compiler
//
// Compiler Build ID: CL-36424714
// Cuda compilation tools, release 13.0, V13.0.88
// Based on NVVM 20.0.0
//

.version 9.0
.target sm_100
.address_size 64

	// .globl	_Z10make_tablePjPS_iiiii
.global .align 4 .u32 is_changed_matrix;
// _ZZ8m4ri_mulPjS_PS_iiiiiiE7local_A has been demoted

.visible .entry _Z10make_tablePjPS_iiiii(
	.param .u64 .ptr .align 1 _Z10make_tablePjPS_iiiii_param_0,
	.param .u64 .ptr .align 1 _Z10make_tablePjPS_iiiii_param_1,
	.param .u32 _Z10make_tablePjPS_iiiii_param_2,
	.param .u32 _Z10make_tablePjPS_iiiii_param_3,
	.param .u32 _Z10make_tablePjPS_iiiii_param_4,
	.param .u32 _Z10make_tablePjPS_iiiii_param_5,
	.param .u32 _Z10make_tablePjPS_iiiii_param_6
)
{
	.reg .pred 	%p<9>;
	.reg .b32 	%r<159>;
	.reg .b64 	%rd<83>;

	ld.param.u64 	%rd6, [_Z10make_tablePjPS_iiiii_param_0];
	ld.param.u64 	%rd7, [_Z10make_tablePjPS_iiiii_param_1];
	ld.param.u32 	%r18, [_Z10make_tablePjPS_iiiii_param_2];
	ld.param.u32 	%r21, [_Z10make_tablePjPS_iiiii_param_3];
	ld.param.u32 	%r19, [_Z10make_tablePjPS_iiiii_param_5];
	ld.param.u32 	%r20, [_Z10make_tablePjPS_iiiii_param_6];
	mov.u32 	%r1, %ctaid.x;
	shl.b32 	%r23, %r1, 5;
	mov.u32 	%r2, %tid.x;
	add.s32 	%r3, %r23, %r2;
	mov.u32 	%r4, %ctaid.y;
	mov.u32 	%r5, %tid.y;
	shl.b32 	%r24, %r4, 8;
	shl.b32 	%r25, %r5, 3;
	add.s32 	%r26, %r24, %r25;
	setp.ge.s32 	%p1, %r3, %r18;
	setp.ge.s32 	%p2, %r26, %r21;
	or.pred  	%p3, %p1, %p2;
	@%p3 bra 	$L__BB0_12;
	cvta.to.global.u64 	%rd8, %rd6;
	cvta.to.global.u64 	%rd9, %rd7;
	shl.b32 	%r28, %r4, 5;
	add.s32 	%r29, %r28, %r5;
	mul.wide.u32 	%rd10, %r29, 8;
	add.s64 	%rd11, %rd9, %rd10;
	ld.global.u64 	%rd12, [%rd11];
	cvta.to.global.u64 	%rd1, %rd12;
	mul.wide.s32 	%rd13, %r3, 4;
	add.s64 	%rd2, %rd1, %rd13;
	mov.b32 	%r30, 0;
	st.global.u32 	[%rd2], %r30;
	add.s32 	%r31, %r20, %r3;
	mad.lo.s32 	%r32, %r26, %r19, %r31;
	mul.wide.s32 	%rd14, %r32, 4;
	add.s64 	%rd15, %rd8, %rd14;
	ld.global.u32 	%r33, [%rd15];
	mul.wide.s32 	%rd3, %r18, 4;
	add.s64 	%rd4, %rd2, %rd3;
	st.global.u32 	[%rd4], %r33;
	mul.wide.s32 	%rd16, %r19, 4;
	add.s64 	%rd17, %rd15, %rd16;
	ld.global.u32 	%r34, [%rd17];
	add.s64 	%rd5, %rd4, %rd3;
	st.global.u32 	[%rd5], %r34;
	add.s64 	%rd18, %rd17, %rd16;
	ld.global.u32 	%r35, [%rd18];
	shl.b32 	%r36, %r18, 2;
	add.s32 	%r37, %r36, %r3;
	mul.wide.s32 	%rd19, %r37, 4;
	add.s64 	%rd20, %rd1, %rd19;
	st.global.u32 	[%rd20], %r35;
	add.s64 	%rd21, %rd18, %rd16;
	ld.global.u32 	%r38, [%rd21];
	shl.b32 	%r39, %r18, 3;
	add.s32 	%r40, %r39, %r3;
	mul.wide.s32 	%rd22, %r40, 4;
	add.s64 	%rd23, %rd1, %rd22;
	st.global.u32 	[%rd23], %r38;
	add.s64 	%rd24, %rd21, %rd16;
	ld.global.u32 	%r41, [%rd24];
	shl.b32 	%r42, %r18, 4;
	add.s32 	%r43, %r42, %r3;
	mul.wide.s32 	%rd25, %r43, 4;
	add.s64 	%rd26, %rd1, %rd25;
	st.global.u32 	[%rd26], %r41;
	add.s64 	%rd27, %rd24, %rd16;
	ld.global.u32 	%r44, [%rd27];
	add.s32 	%r45, %r1, %r18;
	shl.b32 	%r46, %r45, 5;
	add.s32 	%r47, %r46, %r2;
	mul.wide.s32 	%rd28, %r47, 4;
	add.s64 	%rd29, %rd1, %rd28;
	st.global.u32 	[%rd29], %r44;
	add.s64 	%rd30, %rd27, %rd16;
	ld.global.u32 	%r48, [%rd30];
	mad.lo.s32 	%r49, %r18, 48, %r43;
	mul.wide.s32 	%rd31, %r49, 4;
	add.s64 	%rd32, %rd1, %rd31;
	st.global.u32 	[%rd32], %r48;
	add.s64 	%rd33, %rd30, %rd16;
	ld.global.u32 	%r50, [%rd33];
	shl.b32 	%r51, %r18, 6;
	add.s32 	%r7, %r49, %r51;
	mul.wide.s32 	%rd34, %r7, 4;
	add.s64 	%rd35, %rd1, %rd34;
	st.global.u32 	[%rd35], %r50;
	mov.b32 	%r154, 3;
$L__BB0_2:
	neg.s32 	%r52, %r154;
	and.b32  	%r53, %r154, %r52;
	sub.s32 	%r54, %r154, %r53;
	mul.lo.s32 	%r55, %r53, %r18;
	mul.wide.s32 	%rd36, %r55, 4;
	add.s64 	%rd37, %rd2, %rd36;
	ld.global.u32 	%r56, [%rd37];
	mul.lo.s32 	%r57, %r54, %r18;
	mul.wide.s32 	%rd38, %r57, 4;
	add.s64 	%rd39, %rd2, %rd38;
	ld.global.u32 	%r58, [%rd39];
	or.b32  	%r59, %r58, %r56;
	add.s64 	%rd40, %rd39, %rd36;
	st.global.u32 	[%rd40], %r59;
	add.s32 	%r60, %r53, %r154;
	xor.b32  	%r61, %r60, %r154;
	shr.s32 	%r62, %r61, 2;
	div.s32 	%r63, %r62, %r53;
	or.b32  	%r154, %r63, %r60;
	setp.lt.s32 	%p4, %r154, 256;
	@%p4 bra 	$L__BB0_2;
	mov.b32 	%r155, 7;
$L__BB0_4:
	neg.s32 	%r65, %r155;
	and.b32  	%r66, %r155, %r65;
	sub.s32 	%r67, %r155, %r66;
	mul.lo.s32 	%r68, %r66, %r18;
	mul.wide.s32 	%rd41, %r68, 4;
	add.s64 	%rd42, %rd2, %rd41;
	ld.global.u32 	%r69, [%rd42];
	mul.lo.s32 	%r70, %r67, %r18;
	mul.wide.s32 	%rd43, %r70, 4;
	add.s64 	%rd44, %rd2, %rd43;
	ld.global.u32 	%r71, [%rd44];
	or.b32  	%r72, %r71, %r69;
	add.s64 	%rd45, %rd44, %rd41;
	st.global.u32 	[%rd45], %r72;
	add.s32 	%r73, %r66, %r155;
	xor.b32  	%r74, %r73, %r155;
	shr.s32 	%r75, %r74, 2;
	div.s32 	%r76, %r75, %r66;
	or.b32  	%r155, %r76, %r73;
	setp.lt.s32 	%p5, %r155, 256;
	@%p5 bra 	$L__BB0_4;
	mov.b32 	%r156, 15;
$L__BB0_6:
	neg.s32 	%r78, %r156;
	and.b32  	%r79, %r156, %r78;
	sub.s32 	%r80, %r156, %r79;
	mul.lo.s32 	%r81, %r79, %r18;
	mul.wide.s32 	%rd46, %r81, 4;
	add.s64 	%rd47, %rd2, %rd46;
	ld.global.u32 	%r82, [%rd47];
	mul.lo.s32 	%r83, %r80, %r18;
	mul.wide.s32 	%rd48, %r83, 4;
	add.s64 	%rd49, %rd2, %rd48;
	ld.global.u32 	%r84, [%rd49];
	or.b32  	%r85, %r84, %r82;
	add.s64 	%rd50, %rd49, %rd46;
	st.global.u32 	[%rd50], %r85;
	add.s32 	%r86, %r79, %r156;
	xor.b32  	%r87, %r86, %r156;
	shr.s32 	%r88, %r87, 2;
	div.s32 	%r89, %r88, %r79;
	or.b32  	%r156, %r89, %r86;
	setp.lt.s32 	%p6, %r156, 256;
	@%p6 bra 	$L__BB0_6;
	mov.b32 	%r157, 31;
$L__BB0_8:
	neg.s32 	%r91, %r157;
	and.b32  	%r92, %r157, %r91;
	sub.s32 	%r93, %r157, %r92;
	mul.lo.s32 	%r94, %r92, %r18;
	mul.wide.s32 	%rd51, %r94, 4;
	add.s64 	%rd52, %rd2, %rd51;
	ld.global.u32 	%r95, [%rd52];
	mul.lo.s32 	%r96, %r93, %r18;
	mul.wide.s32 	%rd53, %r96, 4;
	add.s64 	%rd54, %rd2, %rd53;
	ld.global.u32 	%r97, [%rd54];
	or.b32  	%r98, %r97, %r95;
	add.s64 	%rd55, %rd54, %rd51;
	st.global.u32 	[%rd55], %r98;
	add.s32 	%r99, %r92, %r157;
	xor.b32  	%r100, %r99, %r157;
	shr.s32 	%r101, %r100, 2;
	div.s32 	%r102, %r101, %r92;
	or.b32  	%r157, %r102, %r99;
	setp.lt.s32 	%p7, %r157, 256;
	@%p7 bra 	$L__BB0_8;
	mov.b32 	%r158, 63;
$L__BB0_10:
	neg.s32 	%r104, %r158;
	and.b32  	%r105, %r158, %r104;
	sub.s32 	%r106, %r158, %r105;
	mul.lo.s32 	%r107, %r105, %r18;
	mul.wide.s32 	%rd56, %r107, 4;
	add.s64 	%rd57, %rd2, %rd56;
	ld.global.u32 	%r108, [%rd57];
	mul.lo.s32 	%r109, %r106, %r18;
	mul.wide.s32 	%rd58, %r109, 4;
	add.s64 	%rd59, %rd2, %rd58;
	ld.global.u32 	%r110, [%rd59];
	or.b32  	%r111, %r110, %r108;
	add.s64 	%rd60, %rd59, %rd56;
	st.global.u32 	[%rd60], %r111;
	add.s32 	%r112, %r105, %r158;
	xor.b32  	%r113, %r112, %r158;
	shr.s32 	%r114, %r113, 2;
	div.s32 	%r115, %r114, %r105;
	or.b32  	%r158, %r115, %r112;
	setp.lt.s32 	%p8, %r158, 256;
	@%p8 bra 	$L__BB0_10;
	ld.global.u32 	%r116, [%rd4];
	shl.b32 	%r117, %r18, 1;
	sub.s32 	%r118, %r7, %r117;
	mul.wide.s32 	%rd61, %r118, 4;
	add.s64 	%rd62, %rd1, %rd61;
	ld.global.u32 	%r119, [%rd62];
	or.b32  	%r120, %r119, %r116;
	add.s32 	%r121, %r118, %r18;
	add.s64 	%rd63, %rd62, %rd3;
	st.global.u32 	[%rd63], %r120;
	ld.global.u32 	%r122, [%rd4];
	mad.lo.s32 	%r123, %r18, 63, %r121;
	mul.wide.s32 	%rd64, %r123, 4;
	add.s64 	%rd65, %rd1, %rd64;
	ld.global.u32 	%r124, [%rd65];
	or.b32  	%r125, %r124, %r122;
	add.s32 	%r126, %r123, %r18;
	add.s64 	%rd66, %rd65, %rd3;
	st.global.u32 	[%rd66], %r125;
	ld.global.u32 	%r127, [%rd4];
	mad.lo.s32 	%r128, %r18, 31, %r126;
	mul.wide.s32 	%rd67, %r128, 4;
	add.s64 	%rd68, %rd1, %rd67;
	ld.global.u32 	%r129, [%rd68];
	or.b32  	%r130, %r129, %r127;
	add.s32 	%r131, %r128, %r18;
	add.s64 	%rd69, %rd68, %rd3;
	st.global.u32 	[%rd69], %r130;
	ld.global.u32 	%r132, [%rd4];
	mad.lo.s32 	%r133, %r18, 15, %r131;
	mul.wide.s32 	%rd70, %r133, 4;
	add.s64 	%rd71, %rd1, %rd70;
	ld.global.u32 	%r134, [%rd71];
	or.b32  	%r135, %r134, %r132;
	add.s32 	%r136, %r133, %r18;
	add.s64 	%rd72, %rd71, %rd3;
	st.global.u32 	[%rd72], %r135;
	ld.global.u32 	%r137, [%rd4];
	mad.lo.s32 	%r138, %r18, 7, %r136;
	mul.wide.s32 	%rd73, %r138, 4;
	add.s64 	%rd74, %rd1, %rd73;
	ld.global.u32 	%r139, [%rd74];
	or.b32  	%r140, %r139, %r137;
	add.s32 	%r141, %r138, %r18;
	add.s64 	%rd75, %rd74, %rd3;
	st.global.u32 	[%rd75], %r140;
	ld.global.u32 	%r142, [%rd4];
	mad.lo.s32 	%r143, %r18, 3, %r141;
	mul.wide.s32 	%rd76, %r143, 4;
	add.s64 	%rd77, %rd1, %rd76;
	ld.global.u32 	%r144, [%rd77];
	or.b32  	%r145, %r144, %r142;
	add.s64 	%rd78, %rd77, %rd3;
	st.global.u32 	[%rd78], %r145;
	ld.global.u32 	%r146, [%rd4];
	add.s64 	%rd79, %rd78, %rd3;
	ld.global.u32 	%r147, [%rd79];
	or.b32  	%r148, %r147, %r146;
	add.s64 	%rd80, %rd79, %rd3;
	st.global.u32 	[%rd80], %r148;
	ld.global.u32 	%r149, [%rd5];
	ld.global.u32 	%r150, [%rd79];
	or.b32  	%r151, %r150, %r149;
	add.s64 	%rd81, %rd80, %rd3;
	st.global.u32 	[%rd81], %r151;
	ld.global.u32 	%r152, [%rd4];
	or.b32  	%r153, %r151, %r152;
	add.s64 	%rd82, %rd81, %rd3;
	st.global.u32 	[%rd82], %r153;
$L__BB0_12:
	ret;

}
	// .globl	_Z8m4ri_mulPjS_PS_iiiiii
.visible .entry _Z8m4ri_mulPjS_PS_iiiiii(
	.param .u64 .ptr .align 1 _Z8m4ri_mulPjS_PS_iiiiii_param_0,
	.param .u64 .ptr .align 1 _Z8m4ri_mulPjS_PS_iiiiii_param_1,
	.param .u64 .ptr .align 1 _Z8m4ri_mulPjS_PS_iiiiii_param_2,
	.param .u32 _Z8m4ri_mulPjS_PS_iiiiii_param_3,
	.param .u32 _Z8m4ri_mulPjS_PS_iiiiii_param_4,
	.param .u32 _Z8m4ri_mulPjS_PS_iiiiii_param_5,
	.param .u32 _Z8m4ri_mulPjS_PS_iiiiii_param_6,
	.param .u32 _Z8m4ri_mulPjS_PS_iiiiii_param_7,
	.param .u32 _Z8m4ri_mulPjS_PS_iiiiii_param_8
)
{
	.reg .pred 	%p<33>;
	.reg .b32 	%r<193>;
	.reg .b64 	%rd<103>;
	// demoted variable
	.shared .align 4 .b8 _ZZ8m4ri_mulPjS_PS_iiiiiiE7local_A[4096];
	ld.param.u64 	%rd7, [_Z8m4ri_mulPjS_PS_iiiiii_param_0];
	ld.param.u64 	%rd8, [_Z8m4ri_mulPjS_PS_iiiiii_param_1];
	ld.param.u64 	%rd9, [_Z8m4ri_mulPjS_PS_iiiiii_param_2];
	ld.param.u32 	%r38, [_Z8m4ri_mulPjS_PS_iiiiii_param_3];
	ld.param.u32 	%r39, [_Z8m4ri_mulPjS_PS_iiiiii_param_4];
	ld.param.u32 	%r40, [_Z8m4ri_mulPjS_PS_iiiiii_param_5];
	ld.param.u32 	%r41, [_Z8m4ri_mulPjS_PS_iiiiii_param_6];
	ld.param.u32 	%r44, [_Z8m4ri_mulPjS_PS_iiiiii_param_8];
	cvta.to.global.u64 	%rd1, %rd9;
	cvta.to.global.u64 	%rd2, %rd7;
	cvta.to.global.u64 	%rd10, %rd8;
	mov.u32 	%r1, %tid.x;
	mov.u32 	%r45, %ctaid.x;
	shl.b32 	%r46, %r45, 5;
	add.s32 	%r2, %r46, %r1;
	add.s32 	%r3, %r44, %r2;
	mov.u32 	%r4, %tid.y;
	mov.u32 	%r47, %ctaid.y;
	shl.b32 	%r48, %r47, 5;
	add.s32 	%r5, %r48, %r4;
	shr.s32 	%r49, %r39, 31;
	shr.u32 	%r50, %r49, 27;
	add.s32 	%r51, %r39, %r50;
	and.b32  	%r52, %r51, -32;
	sub.s32 	%r6, %r39, %r52;
	setp.ge.s32 	%p1, %r3, %r39;
	setp.ge.s32 	%p2, %r2, %r40;
	or.pred  	%p3, %p2, %p1;
	setp.ge.s32 	%p4, %r5, %r38;
	mul.lo.s32 	%r7, %r39, %r5;
	add.s32 	%r53, %r3, %r7;
	mul.wide.s32 	%rd11, %r53, 4;
	add.s64 	%rd3, %rd10, %rd11;
	mov.b32 	%r179, 0;
	or.pred  	%p5, %p4, %p3;
	@%p5 bra 	$L__BB1_2;
	ld.global.u32 	%r179, [%rd3];
$L__BB1_2:
	setp.lt.s32 	%p6, %r41, 1;
	shl.b32 	%r55, %r4, 7;
	mov.u32 	%r56, _ZZ8m4ri_mulPjS_PS_iiiiiiE7local_A;
	add.s32 	%r10, %r56, %r55;
	mov.b32 	%r183, 0;
	@%p6 bra 	$L__BB1_7;
	mov.b32 	%r180, 0;
	mov.u32 	%r183, %r180;
$L__BB1_4:
	shl.b32 	%r59, %r180, 5;
	add.s32 	%r60, %r7, %r1;
	add.s32 	%r61, %r60, %r59;
	mul.wide.u32 	%rd12, %r61, 4;
	add.s64 	%rd13, %rd2, %rd12;
	ld.global.u32 	%r62, [%rd13];
	brev.b32 	%r63, %r62;
	shl.b32 	%r64, %r1, 2;
	add.s32 	%r65, %r10, %r64;
	st.shared.u32 	[%r65], %r63;
	bar.sync 	0;
	shl.b32 	%r66, %r180, 7;
	mul.wide.u32 	%rd14, %r66, 8;
	add.s64 	%rd15, %rd1, %rd14;
	add.s64 	%rd102, %rd15, 32;
	mov.b32 	%r182, 4;
$L__BB1_5:
	add.s32 	%r67, %r10, %r182;
	ld.shared.u32 	%r68, [%r67+-4];
	ld.global.u64 	%rd16, [%rd102+-32];
	cvta.to.global.u64 	%rd17, %rd16;
	and.b32  	%r69, %r68, 255;
	mad.lo.s32 	%r70, %r69, %r40, %r2;
	mul.wide.s32 	%rd18, %r70, 4;
	add.s64 	%rd19, %rd17, %rd18;
	ld.global.u32 	%r71, [%rd19];
	or.b32  	%r72, %r71, %r183;
	ld.global.u64 	%rd20, [%rd102+-24];
	cvta.to.global.u64 	%rd21, %rd20;
	shr.u32 	%r73, %r68, 8;
	and.b32  	%r74, %r73, 255;
	mad.lo.s32 	%r75, %r74, %r40, %r2;
	mul.wide.s32 	%rd22, %r75, 4;
	add.s64 	%rd23, %rd21, %rd22;
	ld.global.u32 	%r76, [%rd23];
	or.b32  	%r77, %r76, %r72;
	ld.global.u64 	%rd24, [%rd102+-16];
	cvta.to.global.u64 	%rd25, %rd24;
	shr.u32 	%r78, %r68, 16;
	and.b32  	%r79, %r78, 255;
	mad.lo.s32 	%r80, %r79, %r40, %r2;
	mul.wide.s32 	%rd26, %r80, 4;
	add.s64 	%rd27, %rd25, %rd26;
	ld.global.u32 	%r81, [%rd27];
	or.b32  	%r82, %r81, %r77;
	ld.global.u64 	%rd28, [%rd102+-8];
	cvta.to.global.u64 	%rd29, %rd28;
	shr.u32 	%r83, %r68, 24;
	mad.lo.s32 	%r84, %r83, %r40, %r2;
	mul.wide.s32 	%rd30, %r84, 4;
	add.s64 	%rd31, %rd29, %rd30;
	ld.global.u32 	%r85, [%rd31];
	or.b32  	%r86, %r85, %r82;
	ld.shared.u32 	%r87, [%r67];
	ld.global.u64 	%rd32, [%rd102];
	cvta.to.global.u64 	%rd33, %rd32;
	and.b32  	%r88, %r87, 255;
	mad.lo.s32 	%r89, %r88, %r40, %r2;
	mul.wide.s32 	%rd34, %r89, 4;
	add.s64 	%rd35, %rd33, %rd34;
	ld.global.u32 	%r90, [%rd35];
	or.b32  	%r91, %r90, %r86;
	ld.global.u64 	%rd36, [%rd102+8];
	cvta.to.global.u64 	%rd37, %rd36;
	shr.u32 	%r92, %r87, 8;
	and.b32  	%r93, %r92, 255;
	mad.lo.s32 	%r94, %r93, %r40, %r2;
	mul.wide.s32 	%rd38, %r94, 4;
	add.s64 	%rd39, %rd37, %rd38;
	ld.global.u32 	%r95, [%rd39];
	or.b32  	%r96, %r95, %r91;
	ld.global.u64 	%rd40, [%rd102+16];
	cvta.to.global.u64 	%rd41, %rd40;
	shr.u32 	%r97, %r87, 16;
	and.b32  	%r98, %r97, 255;
	mad.lo.s32 	%r99, %r98, %r40, %r2;
	mul.wide.s32 	%rd42, %r99, 4;
	add.s64 	%rd43, %rd41, %rd42;
	ld.global.u32 	%r100, [%rd43];
	or.b32  	%r101, %r100, %r96;
	ld.global.u64 	%rd44, [%rd102+24];
	cvta.to.global.u64 	%rd45, %rd44;
	shr.u32 	%r102, %r87, 24;
	mad.lo.s32 	%r103, %r102, %r40, %r2;
	mul.wide.s32 	%rd46, %r103, 4;
	add.s64 	%rd47, %rd45, %rd46;
	ld.global.u32 	%r104, [%rd47];
	or.b32  	%r183, %r104, %r101;
	add.s32 	%r182, %r182, 8;
	add.s64 	%rd102, %rd102, 64;
	setp.ne.s32 	%p7, %r182, 132;
	@%p7 bra 	$L__BB1_5;
	add.s32 	%r180, %r180, 1;
	setp.ne.s32 	%p8, %r180, %r41;
	@%p8 bra 	$L__BB1_4;
$L__BB1_7:
	ld.param.u32 	%r178, [_Z8m4ri_mulPjS_PS_iiiiii_param_7];
	bar.sync 	0;
	setp.eq.s32 	%p9, %r178, 0;
	@%p9 bra 	$L__BB1_17;
	setp.ge.s32 	%p10, %r5, %r38;
	shl.b32 	%r105, %r41, 5;
	add.s32 	%r19, %r105, %r1;
	setp.ge.u32 	%p11, %r19, %r39;
	or.pred  	%p12, %p10, %p11;
	@%p12 bra 	$L__BB1_10;
	add.s32 	%r106, %r19, %r7;
	mul.wide.u32 	%rd48, %r106, 4;
	add.s64 	%rd49, %rd2, %rd48;
	ld.global.u32 	%r107, [%rd49];
	brev.b32 	%r108, %r107;
	shl.b32 	%r110, %r1, 2;
	add.s32 	%r111, %r10, %r110;
	st.shared.u32 	[%r111], %r108;
$L__BB1_10:
	bar.sync 	0;
	setp.ge.s32 	%p13, %r3, %r39;
	setp.ge.s32 	%p14, %r2, %r40;
	or.pred  	%p15, %p14, %p13;
	setp.ge.s32 	%p16, %r5, %r38;
	or.pred  	%p17, %p16, %p15;
	@%p17 bra 	$L__BB1_21;
	setp.lt.s32 	%p18, %r6, 1;
	@%p18 bra 	$L__BB1_17;
	shl.b32 	%r20, %r41, 7;
	setp.eq.s32 	%p19, %r6, 1;
	mov.b32 	%r190, 0;
	@%p19 bra 	$L__BB1_15;
	and.b32  	%r190, %r6, 2147483646;
	neg.s32 	%r187, %r190;
	shl.b32 	%r114, %r4, 7;
	mov.u32 	%r115, _ZZ8m4ri_mulPjS_PS_iiiiiiE7local_A;
	add.s32 	%r116, %r114, %r115;
	add.s32 	%r185, %r116, 4;
	mov.u32 	%r186, %r20;
$L__BB1_14:
	ld.shared.u32 	%r117, [%r185+-4];
	mul.wide.s32 	%rd50, %r186, 8;
	add.s64 	%rd51, %rd1, %rd50;
	ld.global.u64 	%rd52, [%rd51];
	cvta.to.global.u64 	%rd53, %rd52;
	and.b32  	%r118, %r117, 255;
	mad.lo.s32 	%r119, %r118, %r40, %r2;
	mul.wide.s32 	%rd54, %r119, 4;
	add.s64 	%rd55, %rd53, %rd54;
	ld.global.u32 	%r120, [%rd55];
	or.b32  	%r121, %r120, %r183;
	ld.global.u64 	%rd56, [%rd51+8];
	cvta.to.global.u64 	%rd57, %rd56;
	shr.u32 	%r122, %r117, 8;
	and.b32  	%r123, %r122, 255;
	mad.lo.s32 	%r124, %r123, %r40, %r2;
	mul.wide.s32 	%rd58, %r124, 4;
	add.s64 	%rd59, %rd57, %rd58;
	ld.global.u32 	%r125, [%rd59];
	or.b32  	%r126, %r125, %r121;
	ld.global.u64 	%rd60, [%rd51+16];
	cvta.to.global.u64 	%rd61, %rd60;
	shr.u32 	%r127, %r117, 16;
	and.b32  	%r128, %r127, 255;
	mad.lo.s32 	%r129, %r128, %r40, %r2;
	mul.wide.s32 	%rd62, %r129, 4;
	add.s64 	%rd63, %rd61, %rd62;
	ld.global.u32 	%r130, [%rd63];
	or.b32  	%r131, %r130, %r126;
	ld.global.u64 	%rd64, [%rd51+24];
	cvta.to.global.u64 	%rd65, %rd64;
	shr.u32 	%r132, %r117, 24;
	mad.lo.s32 	%r133, %r132, %r40, %r2;
	mul.wide.s32 	%rd66, %r133, 4;
	add.s64 	%rd67, %rd65, %rd66;
	ld.global.u32 	%r134, [%rd67];
	or.b32  	%r135, %r134, %r131;
	ld.shared.u32 	%r136, [%r185];
	ld.global.u64 	%rd68, [%rd51+32];
	cvta.to.global.u64 	%rd69, %rd68;
	and.b32  	%r137, %r136, 255;
	mad.lo.s32 	%r138, %r137, %r40, %r2;
	mul.wide.s32 	%rd70, %r138, 4;
	add.s64 	%rd71, %rd69, %rd70;
	ld.global.u32 	%r139, [%rd71];
	or.b32  	%r140, %r139, %r135;
	ld.global.u64 	%rd72, [%rd51+40];
	cvta.to.global.u64 	%rd73, %rd72;
	shr.u32 	%r141, %r136, 8;
	and.b32  	%r142, %r141, 255;
	mad.lo.s32 	%r143, %r142, %r40, %r2;
	mul.wide.s32 	%rd74, %r143, 4;
	add.s64 	%rd75, %rd73, %rd74;
	ld.global.u32 	%r144, [%rd75];
	or.b32  	%r145, %r144, %r140;
	ld.global.u64 	%rd76, [%rd51+48];
	cvta.to.global.u64 	%rd77, %rd76;
	shr.u32 	%r146, %r136, 16;
	and.b32  	%r147, %r146, 255;
	mad.lo.s32 	%r148, %r147, %r40, %r2;
	mul.wide.s32 	%rd78, %r148, 4;
	add.s64 	%rd79, %rd77, %rd78;
	ld.global.u32 	%r149, [%rd79];
	or.b32  	%r150, %r149, %r145;
	ld.global.u64 	%rd80, [%rd51+56];
	cvta.to.global.u64 	%rd81, %rd80;
	shr.u32 	%r151, %r136, 24;
	mad.lo.s32 	%r152, %r151, %r40, %r2;
	mul.wide.s32 	%rd82, %r152, 4;
	add.s64 	%rd83, %rd81, %rd82;
	ld.global.u32 	%r153, [%rd83];
	or.b32  	%r183, %r153, %r150;
	add.s32 	%r187, %r187, 2;
	add.s32 	%r186, %r186, 8;
	add.s32 	%r185, %r185, 8;
	setp.ne.s32 	%p20, %r187, 0;
	@%p20 bra 	$L__BB1_14;
$L__BB1_15:
	and.b32  	%r154, %r6, 1;
	setp.eq.b32 	%p21, %r154, 1;
	not.pred 	%p22, %p21;
	@%p22 bra 	$L__BB1_17;
	shl.b32 	%r155, %r190, 2;
	add.s32 	%r156, %r10, %r155;
	add.s32 	%r157, %r155, %r20;
	ld.shared.u32 	%r158, [%r156];
	mul.wide.s32 	%rd84, %r157, 8;
	add.s64 	%rd85, %rd1, %rd84;
	ld.global.u64 	%rd86, [%rd85];
	cvta.to.global.u64 	%rd87, %rd86;
	and.b32  	%r159, %r158, 255;
	mad.lo.s32 	%r160, %r159, %r40, %r2;
	mul.wide.s32 	%rd88, %r160, 4;
	add.s64 	%rd89, %rd87, %rd88;
	ld.global.u32 	%r161, [%rd89];
	or.b32  	%r162, %r161, %r183;
	ld.global.u64 	%rd90, [%rd85+8];
	cvta.to.global.u64 	%rd91, %rd90;
	shr.u32 	%r163, %r158, 8;
	and.b32  	%r164, %r163, 255;
	mad.lo.s32 	%r165, %r164, %r40, %r2;
	mul.wide.s32 	%rd92, %r165, 4;
	add.s64 	%rd93, %rd91, %rd92;
	ld.global.u32 	%r166, [%rd93];
	or.b32  	%r167, %r166, %r162;
	ld.global.u64 	%rd94, [%rd85+16];
	cvta.to.global.u64 	%rd95, %rd94;
	shr.u32 	%r168, %r158, 16;
	and.b32  	%r169, %r168, 255;
	mad.lo.s32 	%r170, %r169, %r40, %r2;
	mul.wide.s32 	%rd96, %r170, 4;
	add.s64 	%rd97, %rd95, %rd96;
	ld.global.u32 	%r171, [%rd97];
	or.b32  	%r172, %r171, %r167;
	ld.global.u64 	%rd98, [%rd85+24];
	cvta.to.global.u64 	%rd99, %rd98;
	shr.u32 	%r173, %r158, 24;
	mad.lo.s32 	%r174, %r173, %r40, %r2;
	mul.wide.s32 	%rd100, %r174, 4;
	add.s64 	%rd101, %rd99, %rd100;
	ld.global.u32 	%r175, [%rd101];
	or.b32  	%r183, %r175, %r172;
$L__BB1_17:
	or.b32  	%r37, %r183, %r179;
	ld.global.u32 	%r176, [is_changed_matrix];
	setp.ne.s32 	%p23, %r176, 0;
	setp.eq.s32 	%p24, %r37, %r179;
	or.pred  	%p25, %p23, %p24;
	@%p25 bra 	$L__BB1_19;
	mov.b32 	%r177, 1;
	st.global.u32 	[is_changed_matrix], %r177;
$L__BB1_19:
	setp.eq.s32 	%p26, %r37, %r179;
	setp.ge.s32 	%p27, %r5, %r38;
	setp.ge.s32 	%p28, %r2, %r40;
	setp.ge.s32 	%p29, %r3, %r39;
	or.pred  	%p30, %p27, %p29;
	or.pred  	%p31, %p28, %p30;
	or.pred  	%p32, %p31, %p26;
	@%p32 bra 	$L__BB1_21;
	st.global.u32 	[%rd3], %r37;
$L__BB1_21:
	ret;

}


// ===== COMPILED SASS (sm_100) =====

	.target	sm_100

	.elftype	@"ET_EXEC"


//--------------------- .note.nv.tkinfo           --------------------------
	.section	.note.nv.tkinfo,"",@"SHT_NOTE"
	.sectionflags	@"SHF_NOTE_NV_TKINFO"
	.tkinfo
        /*0018*/ 	.word	0x00000002
        /*0030*/ 	.string	""
        /*0030*/ 	.string	"ptxas"
        /*0030*/ 	.string	"Cuda compilation tools, release 13.0, V13.0.88"
        /*0030*/ 	.string	"Build cuda_13.0.r13.0/compiler.36424714_0"
        /*0030*/ 	.string	"-arch sm_100 -m 64 "



//--------------------- .note.nv.cuinfo           --------------------------
	.section	.note.nv.cuinfo,"",@"SHT_NOTE"
	.sectionflags	@"SHF_NOTE_NV_CUINFO"
        /*0018*/ 	.short	0x0002
        /*001a*/ 	.short	0x0064
        /*001c*/ 	.short	0x0082
	.zero		2


//--------------------- .nv.info                  --------------------------
	.section	.nv.info,"",@"SHT_CUDA_INFO"
	.align	4


	//----- nvinfo : EIATTR_REGCOUNT
	.align		4
        /*0000*/ 	.byte	0x04, 0x2f
        /*0002*/ 	.short	(.L_2 - .L_1)
	.align		4
.L_1:
        /*0004*/ 	.word	index@(_Z10make_tablePjPS_iiiii)
        /*0008*/ 	.word	0x00000020


	//----- nvinfo : EIATTR_FRAME_SIZE
	.align		4
.L_2:
        /*000c*/ 	.byte	0x04, 0x11
        /*000e*/ 	.short	(.L_4 - .L_3)
	.align		4
.L_3:
        /*0010*/ 	.word	index@(_Z10make_tablePjPS_iiiii)
        /*0014*/ 	.word	0x00000000


	//----- nvinfo : EIATTR_REGCOUNT
	.align		4
.L_4:
        /*0018*/ 	.byte	0x04, 0x2f
        /*001a*/ 	.short	(.L_6 - .L_5)
	.align		4
.L_5:
        /*001c*/ 	.word	index@(_Z8m4ri_mulPjS_PS_iiiiii)
        /*0020*/ 	.word	0x00000020


	//----- nvinfo : EIATTR_FRAME_SIZE
	.align		4
.L_6:
        /*0024*/ 	.byte	0x04, 0x11
        /*0026*/ 	.short	(.L_8 - .L_7)
	.align		4
.L_7:
        /*0028*/ 	.word	index@(_Z8m4ri_mulPjS_PS_iiiiii)
        /*002c*/ 	.word	0x00000000


	//----- nvinfo : EIATTR_MIN_STACK_SIZE
	.align		4
.L_8:
        /*0030*/ 	.byte	0x04, 0x12
        /*0032*/ 	.short	(.L_10 - .L_9)
	.align		4
.L_9:
        /*0034*/ 	.word	index@(_Z8m4ri_mulPjS_PS_iiiiii)
        /*0038*/ 	.word	0x00000000


	//----- nvinfo : EIATTR_MIN_STACK_SIZE
	.align		4
.L_10:
        /*003c*/ 	.byte	0x04, 0x12
        /*003e*/ 	.short	(.L_12 - .L_11)
	.align		4
.L_11:
        /*0040*/ 	.word	index@(_Z10make_tablePjPS_iiiii)
        /*0044*/ 	.word	0x00000000
.L_12:


//--------------------- .nv.compat                --------------------------
	.section	.nv.compat,"",@"SHT_CUDA_COMPAT_INFO"
	.align	4
        /*0000*/ 	.byte	0x02, 0x09, 0x00, 0x00, 0x02, 0x02, 0x01, 0x00, 0x02, 0x05, 0x05, 0x00, 0x03, 0x07, 0x01, 0x01
        /*0010*/ 	.byte	0x02, 0x03, 0x00, 0x00, 0x02, 0x06, 0x01, 0x00, 0x04, 0x0b, 0x08, 0x00, 0x09, 0x00, 0x00, 0x00
        /*0020*/ 	.byte	0x00, 0x00, 0x00, 0x00


//--------------------- .nv.info._Z8m4ri_mulPjS_PS_iiiiii --------------------------
	.section	.nv.info._Z8m4ri_mulPjS_PS_iiiiii,"",@"SHT_CUDA_INFO"
	.sectionflags	@""
	.align	4


	//----- nvinfo : EIATTR_CUDA_API_VERSION
	.align		4
        /*0000*/ 	.byte	0x04, 0x37
        /*0002*/ 	.short	(.L_14 - .L_13)
.L_13:
        /*0004*/ 	.word	0x00000082


	//----- nvinfo : EIATTR_KPARAM_INFO
	.align		4
.L_14:
        /*0008*/ 	.byte	0x04, 0x17
        /*000a*/ 	.short	(.L_16 - .L_15)
.L_15:
        /*000c*/ 	.word	0x00000000
        /*0010*/ 	.short	0x0008
        /*0012*/ 	.short	0x002c
        /*0014*/ 	.byte	0x00, 0xf0, 0x11, 0x00


	//----- nvinfo : EIATTR_KPARAM_INFO
	.align		4
.L_16:
        /*0018*/ 	.byte	0x04, 0x17
        /*001a*/ 	.short	(.L_18 - .L_17)
.L_17:
        /*001c*/ 	.word	0x00000000
        /*0020*/ 	.short	0x0007
        /*0022*/ 	.short	0x0028
        /*0024*/ 	.byte	0x00, 0xf0, 0x11, 0x00


	//----- nvinfo : EIATTR_KPARAM_INFO
	.align		4
.L_18:
        /*0028*/ 	.byte	0x04, 0x17
        /*002a*/ 	.short	(.L_20 - .L_19)
.L_19:
        /*002c*/ 	.word	0x00000000
        /*0030*/ 	.short	0x0006
        /*0032*/ 	.short	0x0024
        /*0034*/ 	.byte	0x00, 0xf0, 0x11, 0x00


	//----- nvinfo : EIATTR_KPARAM_INFO
	.align		4
.L_20:
        /*0038*/ 	.byte	0x04, 0x17
        /*003a*/ 	.short	(.L_22 - .L_21)
.L_21:
        /*003c*/ 	.word	0x00000000
        /*0040*/ 	.short	0x0005
        /*0042*/ 	.short	0x0020
        /*0044*/ 	.byte	0x00, 0xf0, 0x11, 0x00


	//----- nvinfo : EIATTR_KPARAM_INFO
	.align		4
.L_22:
        /*0048*/ 	.byte	0x04, 0x17
        /*004a*/ 	.short	(.L_24 - .L_23)
.L_23:
        /*004c*/ 	.word	0x00000000
        /*0050*/ 	.short	0x0004
        /*0052*/ 	.short	0x001c
        /*0054*/ 	.byte	0x00, 0xf0, 0x11, 0x00


	//----- nvinfo : EIATTR_KPARAM_INFO
	.align		4
.L_24:
        /*0058*/ 	.byte	0x04, 0x17
        /*005a*/ 	.short	(.L_26 - .L_25)
.L_25:
        /*005c*/ 	.word	0x00000000
        /*0060*/ 	.short	0x0003
        /*0062*/ 	.short	0x0018
        /*0064*/ 	.byte	0x00, 0xf0, 0x11, 0x00


	//----- nvinfo : EIATTR_KPARAM_INFO
	.align		4
.L_26:
        /*0068*/ 	.byte	0x04, 0x17
        /*006a*/ 	.short	(.L_28 - .L_27)
.L_27:
        /*006c*/ 	.word	0x00000000
        /*0070*/ 	.short	0x0002
        /*0072*/ 	.short	0x0010
        /*0074*/ 	.byte	0x00, 0xf5, 0x21, 0x00


	//----- nvinfo : EIATTR_KPARAM_INFO
	.align		4
.L_28:
        /*0078*/ 	.byte	0x04, 0x17
        /*007a*/ 	.short	(.L_30 - .L_29)
.L_29:
        /*007c*/ 	.word	0x00000000
        /*0080*/ 	.short	0x0001
        /*0082*/ 	.short	0x0008
        /*0084*/ 	.byte	0x00, 0xf5, 0x21, 0x00


	//----- nvinfo : EIATTR_KPARAM_INFO
	.align		4
.L_30:
        /*0088*/ 	.byte	0x04, 0x17
        /*008a*/ 	.short	(.L_32 - .L_31)
.L_31:
        /*008c*/ 	.word	0x00000000
        /*0090*/ 	.short	0x0000
        /*0092*/ 	.short	0x0000
        /*0094*/ 	.byte	0x00, 0xf5, 0x21, 0x00


	//----- nvinfo : EIATTR_SPARSE_MMA_MASK
	.align		4
.L_32:
        /*0098*/ 	.byte	0x03, 0x50
        /*009a*/ 	.short	0x0000


	//----- nvinfo : EIATTR_MAXREG_COUNT
	.align		4
        /*009c*/ 	.byte	0x03, 0x1b
        /*009e*/ 	.short	0x00ff


	//----- nvinfo : EIATTR_NUM_BARRIERS
	.align		4
        /*00a0*/ 	.byte	0x02, 0x4c
        /*00a2*/ 	.byte	0x01
	.zero		1


	//----- nvinfo : EIATTR_MERCURY_ISA_VERSION
	.align		4
        /*00a4*/ 	.byte	0x03, 0x5f
        /*00a6*/ 	.short	0x0101


	//----- nvinfo : EIATTR_VRC_CTA_INIT_COUNT
	.align		4
        /*00a8*/ 	.byte	0x02, 0x4a
	.zero		1
	.zero		1


	//----- nvinfo : EIATTR_EXIT_INSTR_OFFSETS
	.align		4
        /*00ac*/ 	.byte	0x04, 0x1c
        /*00ae*/ 	.short	(.L_34 - .L_33)


	//   ....[0]....
.L_33:
        /*00b0*/ 	.word	0x00001180


	//   ....[1]....
        /*00b4*/ 	.word	0x000018f0


	//   ....[2]....
        /*00b8*/ 	.word	0x00001910


	//----- nvinfo : EIATTR_CBANK_PARAM_SIZE
	.align		4
.L_34:
        /*00bc*/ 	.byte	0x03, 0x19
        /*00be*/ 	.short	0x0030


	//----- nvinfo : EIATTR_PARAM_CBANK
	.align		4
        /*00c0*/ 	.byte	0x04, 0x0a
        /*00c2*/ 	.short	(.L_36 - .L_35)
	.align		4
.L_35:
        /*00c4*/ 	.word	index@(.nv.constant0._Z8m4ri_mulPjS_PS_iiiiii)
        /*00c8*/ 	.short	0x0380
        /*00ca*/ 	.short	0x0030


	//----- nvinfo : EIATTR_SW_WAR
	.align		4
.L_36:
        /*00cc*/ 	.byte	0x04, 0x36
        /*00ce*/ 	.short	(.L_38 - .L_37)
.L_37:
        /*00d0*/ 	.word	0x00000008
.L_38:


//--------------------- .nv.info._Z10make_tablePjPS_iiiii --------------------------
	.section	.nv.info._Z10make_tablePjPS_iiiii,"",@"SHT_CUDA_INFO"
	.sectionflags	@""
	.align	4


	//----- nvinfo : EIATTR_CUDA_API_VERSION
	.align		4
        /*0000*/ 	.byte	0x04, 0x37
        /*0002*/ 	.short	(.L_40 - .L_39)
.L_39:
        /*0004*/ 	.word	0x00000082


	//----- nvinfo : EIATTR_KPARAM_INFO
	.align		4
.L_40:
        /*0008*/ 	.byte	0x04, 0x17
        /*000a*/ 	.short	(.L_42 - .L_41)
.L_41:
        /*000c*/ 	.word	0x00000000
        /*0010*/ 	.short	0x0006
        /*0012*/ 	.short	0x0020
        /*0014*/ 	.byte	0x00, 0xf0, 0x11, 0x00


	//----- nvinfo : EIATTR_KPARAM_INFO
	.align		4
.L_42:
        /*0018*/ 	.byte	0x04, 0x17
        /*001a*/ 	.short	(.L_44 - .L_43)
.L_43:
        /*001c*/ 	.word	0x00000000
        /*0020*/ 	.short	0x0005
        /*0022*/ 	.short	0x001c
        /*0024*/ 	.byte	0x00, 0xf0, 0x11, 0x00


	//----- nvinfo : EIATTR_KPARAM_INFO
	.align		4
.L_44:
        /*0028*/ 	.byte	0x04, 0x17
        /*002a*/ 	.short	(.L_46 - .L_45)
.L_45:
        /*002c*/ 	.word	0x00000000
        /*0030*/ 	.short	0x0004
        /*0032*/ 	.short	0x0018
        /*0034*/ 	.byte	0x00, 0xf0, 0x11, 0x00


	//----- nvinfo : EIATTR_KPARAM_INFO
	.align		4
.L_46:
        /*0038*/ 	.byte	0x04, 0x17
        /*003a*/ 	.short	(.L_48 - .L_47)
.L_47:
        /*003c*/ 	.word	0x00000000
        /*0040*/ 	.short	0x0003
        /*0042*/ 	.short	0x0014
        /*0044*/ 	.byte	0x00, 0xf0, 0x11, 0x00


	//----- nvinfo : EIATTR_KPARAM_INFO
	.align		4
.L_48:
        /*0048*/ 	.byte	0x04, 0x17
        /*004a*/ 	.short	(.L_50 - .L_49)
.L_49:
        /*004c*/ 	.word	0x00000000
        /*0050*/ 	.short	0x0002
        /*0052*/ 	.short	0x0010
        /*0054*/ 	.byte	0x00, 0xf0, 0x11, 0x00


	//----- nvinfo : EIATTR_KPARAM_INFO
	.align		4
.L_50:
        /*0058*/ 	.byte	0x04, 0x17
        /*005a*/ 	.short	(.L_52 - .L_51)
.L_51:
        /*005c*/ 	.word	0x00000000
        /*0060*/ 	.short	0x0001
        /*0062*/ 	.short	0x0008
        /*0064*/ 	.byte	0x00, 0xf5, 0x21, 0x00


	//----- nvinfo : EIATTR_KPARAM_INFO
	.align		4
.L_52:
        /*0068*/ 	.byte	0x04, 0x17
        /*006a*/ 	.short	(.L_54 - .L_53)
.L_53:
        /*006c*/ 	.word	0x00000000
        /*0070*/ 	.short	0x0000
        /*0072*/ 	.short	0x0000
        /*0074*/ 	.byte	0x00, 0xf5, 0x21, 0x00


	//----- nvinfo : EIATTR_SPARSE_MMA_MASK
	.align		4
.L_54:
        /*0078*/ 	.byte	0x03, 0x50
        /*007a*/ 	.short	0x0000


	//----- nvinfo : EIATTR_MAXREG_COUNT
	.align		4
        /*007c*/ 	.byte	0x03, 0x1b
        /*007e*/ 	.short	0x00ff


	//----- nvinfo : EIATTR_MERCURY_ISA_VERSION
	.align		4
        /*0080*/ 	.byte	0x03, 0x5f
        /*0082*/ 	.short	0x0101


	//----- nvinfo : EIATTR_VRC_CTA_INIT_COUNT
	.align		4
        /*0084*/ 	.byte	0x02, 0x4a
	.zero		1
	.zero		1


	//----- nvinfo : EIATTR_EXIT_INSTR_OFFSETS
	.align		4
        /*0088*/ 	.byte	0x04, 0x1c
        /*008a*/ 	.short	(.L_56 - .L_55)


	//   ....[0]....
.L_55:
        /*008c*/ 	.word	0x000000b0


	//   ....[1]....
        /*0090*/ 	.word	0x000015f0


	//----- nvinfo : EIATTR_CBANK_PARAM_SIZE
	.align		4
.L_56:
        /*0094*/ 	.byte	0x03, 0x19
        /*0096*/ 	.short	0x0024


	//----- nvinfo : EIATTR_PARAM_CBANK
	.align		4
        /*0098*/ 	.byte	0x04, 0x0a
        /*009a*/ 	.short	(.L_58 - .L_57)
	.align		4
.L_57:
        /*009c*/ 	.word	index@(.nv.constant0._Z10make_tablePjPS_iiiii)
        /*00a0*/ 	.short	0x0380
        /*00a2*/ 	.short	0x0024


	//----- nvinfo : EIATTR_SW_WAR
	.align		4
.L_58:
        /*00a4*/ 	.byte	0x04, 0x36
        /*00a6*/ 	.short	(.L_60 - .L_59)
.L_59:
        /*00a8*/ 	.word	0x00000008
.L_60:


//--------------------- .nv.callgraph             --------------------------
	.section	.nv.callgraph,"",@"SHT_CUDA_CALLGRAPH"
	.align	4
	.sectionentsize	8
	.align		4
        /*0000*/ 	.word	0x00000000
	.align		4
        /*0004*/ 	.word	0xffffffff
	.align		4
        /*0008*/ 	.word	0x00000000
	.align		4
        /*000c*/ 	.word	0xfffffffe
	.align		4
        /*0010*/ 	.word	0x00000000
	.align		4
        /*0014*/ 	.word	0xfffffffd
	.align		4
        /*0018*/ 	.word	0x00000000
	.align		4
        /*001c*/ 	.word	0xfffffffc


//--------------------- .nv.constant4             --------------------------
	.section	.nv.constant4,"a",@progbits
	.align	8
	.align		8
.nv.constant4:
        /*0000*/ 	.dword	is_changed_matrix


//--------------------- .text._Z8m4ri_mulPjS_PS_iiiiii --------------------------
	.section	.text._Z8m4ri_mulPjS_PS_iiiiii,"ax",@progbits
	.align	128
        .global         _Z8m4ri_mulPjS_PS_iiiiii
        .type           _Z8m4ri_mulPjS_PS_iiiiii,@function
        .size           _Z8m4ri_mulPjS_PS_iiiiii,(.L_x_13 - _Z8m4ri_mulPjS_PS_iiiiii)
        .other          _Z8m4ri_mulPjS_PS_iiiiii,@"STO_CUDA_ENTRY STV_DEFAULT"
_Z8m4ri_mulPjS_PS_iiiiii:
.text._Z8m4ri_mulPjS_PS_iiiiii:
[----:B------:R-:W-:Y:S01]  /*0000*/  LDC R1, c[0x0][0x37c] ;  /* 0x0000df00ff017b82 */ /* 0x000fe20000000800 */
[----:B------:R-:W0:Y:S01]  /*0010*/  S2R R0, SR_TID.X ;  /* 0x0000000000007919 */ /* 0x000e220000002100 */
[----:B------:R-:W1:Y:S06]  /*0020*/  LDCU UR4, c[0x0][0x3ac] ;  /* 0x00007580ff0477ac */ /* 0x000e6c0008000800 */
[----:B------:R-:W2:Y:S01]  /*0030*/  LDC.64 R12, c[0x0][0x388] ;  /* 0x0000e200ff0c7b82 */ /* 0x000ea20000000a00 */
[----:B------:R-:W-:Y:S01]  /*0040*/  HFMA2 R6, -RZ, RZ, 0, 0 ;  /* 0x00000000ff067431 */ /* 0x000fe200000001ff */
[----:B------:R-:W0:Y:S01]  /*0050*/  S2R R3, SR_CTAID.X ;  /* 0x0000000000037919 */ /* 0x000e220000002500 */
[----:B------:R-:W3:Y:S01]  /*0060*/  LDCU.64 UR10, c[0x0][0x398] ;  /* 0x00007300ff0a77ac */ /* 0x000ee20008000a00 */
[----:B------:R-:W4:Y:S01]  /*0070*/  S2R R2, SR_TID.Y ;  /* 0x0000000000027919 */ /* 0x000f220000002200 */
[----:B------:R-:W3:Y:S01]  /*0080*/  LDCU UR6, c[0x0][0x3a0] ;  /* 0x00007400ff0677ac */ /* 0x000ee20008000800 */
[----:B------:R-:W4:Y:S01]  /*0090*/  S2R R5, SR_CTAID.Y ;  /* 0x0000000000057919 */ /* 0x000f220000002600 */
[----:B------:R-:W2:Y:S01]  /*00a0*/  LDCU.64 UR8, c[0x0][0x358] ;  /* 0x00006b00ff0877ac */ /* 0x000ea20008000a00 */
[----:B------:R-:W2:Y:S01]  /*00b0*/  S2UR UR5, SR_CgaCtaId ;  /* 0x00000000000579c3 */ /* 0x000ea20000008800 */
[----:B0-----:R-:W-:-:S04]  /*00c0*/  IMAD R3, R3, 0x20, R0 ;  /* 0x0000002003037824 */ /* 0x001fc800078e0200 */
[----:B-1----:R-:W-:Y:S01]  /*00d0*/  VIADD R4, R3, UR4 ;  /* 0x0000000403047c36 */ /* 0x002fe20008000000 */
[----:B------:R-:W0:Y:S01]  /*00e0*/  LDCU UR4, c[0x0][0x3a4] ;  /* 0x00007480ff0477ac */ /* 0x000e220008000800 */
[----:B----4-:R-:W-:-:S03]  /*00f0*/  IMAD R5, R5, 0x20, R2 ;  /* 0x0000002005057824 */ /* 0x010fc600078e0202 */
[----:B---3--:R-:W-:Y:S01]  /*0100*/  ISETP.GE.AND P0, PT, R4, UR11, PT ;  /* 0x0000000b04007c0c */ /* 0x008fe2000bf06270 */
[----:B------:R-:W-:-:S03]  /*0110*/  IMAD R7, R5, UR11, R4 ;  /* 0x0000000b05077c24 */ /* 0x000fc6000f8e0204 */
[----:B------:R-:W-:Y:S01]  /*0120*/  ISETP.GE.OR P0, PT, R3, UR6, P0 ;  /* 0x0000000603007c0c */ /* 0x000fe20008706670 */
[----:B--2---:R-:W-:-:S03]  /*0130*/  IMAD.WIDE R12, R7, 0x4, R12 ;  /* 0x00000004070c7825 */ /* 0x004fc600078e020c */
[----:B------:R-:W-:Y:S01]  /*0140*/  ISETP.GE.OR P0, PT, R5, UR10, P0 ;  /* 0x0000000a05007c0c */ /* 0x000fe20008706670 */
[----:B0-----:R-:W-:Y:S01]  /*0150*/  IMAD.U32 R7, RZ, RZ, UR4 ;  /* 0x00000004ff077e24 */ /* 0x001fe2000f8e00ff */
[----:B------:R-:W-:-:S11]  /*0160*/  UMOV UR4, 0x400 ;  /* 0x0000040000047882 */ /* 0x000fd60000000000 */
[----:B------:R0:W5:Y:S01]  /*0170*/  @!P0 LDG.E R6, desc[UR8][R12.64] ;  /* 0x000000080c068981 */ /* 0x000162000c1e1900 */
[----:B------:R-:W-:Y:S01]  /*0180*/  ISETP.GE.AND P0, PT, R7, 0x1, PT ;  /* 0x000000010700780c */ /* 0x000fe20003f06270 */
[----:B------:R-:W-:Y:S01]  /*0190*/  ULEA UR4, UR5, UR4, 0x18 ;  /* 0x0000000405047291 */ /* 0x000fe2000f8ec0ff */
[----:B------:R-:W-:-:S05]  /*01a0*/  IMAD.MOV.U32 R11, RZ, RZ, RZ ;  /* 0x000000ffff0b7224 */ /* 0x000fca00078e00ff */
[----:B------:R-:W-:-:S06]  /*01b0*/  LEA R9, R2, UR4, 0x7 ;  /* 0x0000000402097c11 */ /* 0x000fcc000f8e38ff */
[----:B0-----:R-:W-:Y:S05]  /*01c0*/  @!P0 BRA `(.L_x_0) ;  /* 0x0000000c00908947 */ /* 0x001fea0003800000 */
[----:B------:R-:W-:Y:S01]  /*01d0*/  IMAD.MOV.U32 R8, RZ, RZ, RZ ;  /* 0x000000ffff087224 */ /* 0x000fe200078e00ff */
[----:B------:R-:W-:-:S07]  /*01e0*/  MOV R11, RZ ;  /* 0x000000ff000b7202 */ /* 0x000fce0000000f00 */
.L_x_2:
[----:B------:R-:W0:Y:S01]  /*01f0*/  LDCU UR11, c[0x0][0x39c] ;  /* 0x00007380ff0b77ac */ /* 0x000e220008000800 */
[----:B------:R-:W1:Y:S08]  /*0200*/  LDC.64 R16, c[0x0][0x380] ;  /* 0x0000e000ff107b82 */ /* 0x000e700000000a00 */
[----:B------:R-:W2:Y:S01]  /*0210*/  LDC.64 R14, c[0x0][0x390] ;  /* 0x0000e400ff0e7b82 */ /* 0x000ea20000000a00 */
[----:B------:R-:W-:Y:S01]  /*0220*/  IMAD R19, R0, 0x4, R9 ;  /* 0x0000000400137824 */ /* 0x000fe200078e0209 */
[----:B------:R-:W3:Y:S01]  /*0230*/  LDCU UR6, c[0x0][0x3a0] ;  /* 0x00007400ff0677ac */ /* 0x000ee20008000800 */
[----:B0-----:R-:W-:-:S04]  /*0240*/  IMAD R7, R5, UR11, R0 ;  /* 0x0000000b05077c24 */ /* 0x001fc8000f8e0200 */
[----:B------:R-:W-:-:S04]  /*0250*/  IMAD R7, R8, 0x20, R7 ;  /* 0x0000002008077824 */ /* 0x000fc800078e0207 */
[----:B-1----:R-:W-:Y:S02]  /*0260*/  IMAD.WIDE.U32 R16, R7, 0x4, R16 ;  /* 0x0000000407107825 */ /* 0x002fe400078e0010 */
[----:B------:R-:W0:Y:S04]  /*0270*/  LDC R7, c[0x0][0x3a4] ;  /* 0x0000e900ff077b82 */ /* 0x000e280000000800 */
[----:B------:R-:W4:Y:S01]  /*0280*/  LDG.E R16, desc[UR8][R16.64] ;  /* 0x0000000810107981 */ /* 0x000f22000c1e1900 */
[C---:B------:R-:W-:Y:S01]  /*0290*/  IMAD.SHL.U32 R21, R8.reuse, 0x80, RZ ;  /* 0x0000008008157824 */ /* 0x040fe200078e00ff */
[----:B------:R-:W-:Y:S01]  /*02a0*/  IADD3 R8, PT, PT, R8, 0x1, RZ ;  /* 0x0000000108087810 */ /* 0x000fe20007ffe0ff */
[----:B------:R-:W-:Y:S02]  /*02b0*/  UMOV UR4, 0x4 ;  /* 0x0000000400047882 */ /* 0x000fe40000000000 */
[----:B--2---:R-:W-:-:S03]  /*02c0*/  IMAD.WIDE.U32 R14, R21, 0x8, R14 ;  /* 0x00000008150e7825 */ /* 0x004fc600078e000e */
[----:B------:R-:W-:-:S05]  /*02d0*/  IADD3 R14, P1, PT, R14, 0x20, RZ ;  /* 0x000000200e0e7810 */ /* 0x000fca0007f3e0ff */
[----:B------:R-:W-:Y:S01]  /*02e0*/  IMAD.X R15, RZ, RZ, R15, P1 ;  /* 0x000000ffff0f7224 */ /* 0x000fe200008e060f */
[----:B0-----:R-:W-:Y:S01]  /*02f0*/  ISETP.NE.AND P0, PT, R8, R7, PT ;  /* 0x000000070800720c */ /* 0x001fe20003f05270 */
[----:B----4-:R-:W0:Y:S02]  /*0300*/  BREV R10, R16 ;  /* 0x00000010000a7301 */ /* 0x010e240000000000 */
[----:B0-----:R0:W-:Y:S01]  /*0310*/  STS [R19], R10 ;  /* 0x0000000a13007388 */ /* 0x0011e20000000800 */
[----:B---3--:R-:W-:Y:S09]  /*0320*/  BAR.SYNC.DEFER_BLOCKING 0x0 ;  /* 0x0000000000007b1d */ /* 0x008ff20000010000 */
.L_x_1:
[----:B------:R-:W2:Y:S04]  /*0330*/  LDG.E.64 R24, desc[UR8][R14.64+-0x20] ;  /* 0xffffe0080e187981 */ /* 0x000ea8000c1e1b00 */
[----:B------:R-:W3:Y:S04]  /*0340*/  LDG.E.64 R28, desc[UR8][R14.64+-0x18] ;  /* 0xffffe8080e1c7981 */ /* 0x000ee8000c1e1b00 */
[----:B------:R-:W4:Y:S04]  /*0350*/  LDG.E.64 R26, desc[UR8][R14.64+-0x10] ;  /* 0xfffff0080e1a7981 */ /* 0x000f28000c1e1b00 */
[----:B------:R-:W4:Y:S04]  /*0360*/  LDG.E.64 R20, desc[UR8][R14.64] ;  /* 0x000000080e147981 */ /* 0x000f28000c1e1b00 */
[----:B------:R-:W4:Y:S04]  /*0370*/  LDG.E.64 R22, desc[UR8][R14.64+-0x8] ;  /* 0xfffff8080e167981 */ /* 0x000f28000c1e1b00 */
[----:B0-----:R-:W4:Y:S04]  /*0380*/  LDG.E.64 R18, desc[UR8][R14.64+0x8] ;  /* 0x000008080e127981 */ /* 0x001f28000c1e1b00 */
[----:B------:R-:W0:Y:S02]  /*0390*/  LDS R10, [R9+UR4+-0x4] ;  /* 0xfffffc04090a7984 */ /* 0x000e240008000800 */
[----:B0-----:R-:W-:-:S05]  /*03a0*/  LOP3.LUT R16, R10, 0xff, RZ, 0xc0, !PT ;  /* 0x000000ff0a107812 */ /* 0x001fca00078ec0ff */
[----:B------:R-:W-:Y:S01]  /*03b0*/  IMAD R17, R16, UR6, R3 ;  /* 0x0000000610117c24 */ /* 0x000fe2000f8e0203 */
[----:B------:R-:W-:-:S04]  /*03c0*/  SHF.R.U32.HI R16, RZ, 0x8, R10 ;  /* 0x00000008ff107819 */ /* 0x000fc8000001160a */
[----:B------:R-:W-:Y:S01]  /*03d0*/  LOP3.LUT R16, R16, 0xff, RZ, 0xc0, !PT ;  /* 0x000000ff10107812 */ /* 0x000fe200078ec0ff */
[----:B--2---:R-:W-:-:S04]  /*03e0*/  IMAD.WIDE R24, R17, 0x4, R24 ;  /* 0x0000000411187825 */ /* 0x004fc800078e0218 */
[----:B------:R-:W-:Y:S01]  /*03f0*/  IMAD R17, R16, UR6, R3 ;  /* 0x0000000610117c24 */ /* 0x000fe2000f8e0203 */
[----:B------:R-:W-:Y:S01]  /*0400*/  SHF.R.U32.HI R16, RZ, 0x10, R10 ;  /* 0x00000010ff107819 */ /* 0x000fe2000001160a */
[----:B------:R-:W2:Y:S03]  /*0410*/  LDG.E R24, desc[UR8][R24.64] ;  /* 0x0000000818187981 */ /* 0x000ea6000c1e1900 */
[----:B------:R-:W-:Y:S01]  /*0420*/  LOP3.LUT R16, R16, 0xff, RZ, 0xc0, !PT ;  /* 0x000000ff10107812 */ /* 0x000fe200078ec0ff */
[----:B---3--:R-:W-:-:S04]  /*0430*/  IMAD.WIDE R28, R17, 0x4, R28 ;  /* 0x00000004111c7825 */ /* 0x008fc800078e021c */
[----:B------:R-:W-:Y:S02]  /*0440*/  IMAD R17, R16, UR6, R3 ;  /* 0x0000000610117c24 */ /* 0x000fe4000f8e0203 */
[----:B------:R0:W2:Y:S02]  /*0450*/  LDG.E R28, desc[UR8][R28.64] ;  /* 0x000000081c1c7981 */ /* 0x0000a4000c1e1900 */
[----:B----4-:R-:W-:Y:S02]  /*0460*/  IMAD.WIDE R26, R17, 0x4, R26 ;  /* 0x00000004111a7825 */ /* 0x010fe400078e021a */
[----:B------:R-:W1:Y:S01]  /*0470*/  LDS R17, [R9+UR4] ;  /* 0x0000000409117984 */ /* 0x000e620008000800 */
[----:B------:R-:W-:-:S05]  /*0480*/  SHF.R.U32.HI R10, RZ, 0x18, R10 ;  /* 0x00000018ff0a7819 */ /* 0x000fca000001160a */
[----:B------:R-:W-:-:S04]  /*0490*/  IMAD R10, R10, UR6, R3 ;  /* 0x000000060a0a7c24 */ /* 0x000fc8000f8e0203 */
[----:B------:R-:W-:Y:S02]  /*04a0*/  IMAD.WIDE R22, R10, 0x4, R22 ;  /* 0x000000040a167825 */ /* 0x000fe400078e0216 */
[----:B------:R-:W3:Y:S04]  /*04b0*/  LDG.E R10, desc[UR8][R26.64] ;  /* 0x000000081a0a7981 */ /* 0x000ee8000c1e1900 */
[----:B------:R-:W3:Y:S04]  /*04c0*/  LDG.E R25, desc[UR8][R22.64] ;  /* 0x0000000816197981 */ /* 0x000ee8000c1e1900 */
[----:B------:R-:W4:Y:S04]  /*04d0*/  LDG.E.64 R26, desc[UR8][R14.64+0x10] ;  /* 0x000010080e1a7981 */ /* 0x000f28000c1e1b00 */
[----:B------:R-:W4:Y:S01]  /*04e0*/  LDG.E.64 R22, desc[UR8][R14.64+0x20] ;  /* 0x000020080e167981 */ /* 0x000f22000c1e1b00 */
[----:B-1----:R-:W-:-:S05]  /*04f0*/  LOP3.LUT R16, R17, 0xff, RZ, 0xc0, !PT ;  /* 0x000000ff11107812 */ /* 0x002fca00078ec0ff */
[----:B0-----:R-:W-:Y:S01]  /*0500*/  IMAD R29, R16, UR6, R3 ;  /* 0x00000006101d7c24 */ /* 0x001fe2000f8e0203 */
[----:B------:R-:W-:-:S04]  /*0510*/  SHF.R.U32.HI R16, RZ, 0x8, R17 ;  /* 0x00000008ff107819 */ /* 0x000fc80000011611 */
[----:B------:R-:W-:Y:S01]  /*0520*/  LOP3.LUT R16, R16, 0xff, RZ, 0xc0, !PT ;  /* 0x000000ff10107812 */ /* 0x000fe200078ec0ff */
[----:B------:R-:W-:-:S04]  /*0530*/  IMAD.WIDE R20, R29, 0x4, R20 ;  /* 0x000000041d147825 */ /* 0x000fc800078e0214 */
[----:B------:R-:W-:Y:S02]  /*0540*/  IMAD R29, R16, UR6, R3 ;  /* 0x00000006101d7c24 */ /* 0x000fe4000f8e0203 */
[----:B------:R-:W4:Y:S02]  /*0550*/  LDG.E R16, desc[UR8][R20.64] ;  /* 0x0000000814107981 */ /* 0x000f24000c1e1900 */
[----:B------:R-:W-:-:S06]  /*0560*/  IMAD.WIDE R18, R29, 0x4, R18 ;  /* 0x000000041d127825 */ /* 0x000fcc00078e0212 */
[----:B------:R-:W4:Y:S04]  /*0570*/  LDG.E R19, desc[UR8][R18.64] ;  /* 0x0000000812137981 */ /* 0x000f28000c1e1900 */
[----:B------:R-:W4:Y:S01]  /*0580*/  LDG.E.64 R20, desc[UR8][R14.64+0x18] ;  /* 0x000018080e147981 */ /* 0x000f22000c1e1b00 */
[----:B--2---:R-:W-:-:S03]  /*0590*/  LOP3.LUT R24, R28, R24, R11, 0xfe, !PT ;  /* 0x000000181c187212 */ /* 0x004fc600078efe0b */
[----:B------:R-:W2:Y:S01]  /*05a0*/  LDG.E.64 R28, desc[UR8][R14.64+0x28] ;  /* 0x000028080e1c7981 */ /* 0x000ea2000c1e1b00 */
[----:B---3--:R-:W-:-:S03]  /*05b0*/  LOP3.LUT R10, R25, R10, R24, 0xfe, !PT ;  /* 0x0000000a190a7212 */ /* 0x008fc600078efe18 */
[----:B------:R-:W0:Y:S01]  /*05c0*/  LDS R24, [R9+UR4+0x4] ;  /* 0x0000040409187984 */ /* 0x000e220008000800 */
[----:B----4-:R-:W-:Y:S02]  /*05d0*/  LOP3.LUT R18, R19, R16, R10, 0xfe, !PT ;  /* 0x0000001013127212 */ /* 0x010fe400078efe0a */
[----:B------:R-:W-:-:S04]  /*05e0*/  SHF.R.U32.HI R10, RZ, 0x10, R17 ;  /* 0x00000010ff0a7819 */ /* 0x000fc80000011611 */
[----:B------:R-:W-:-:S05]  /*05f0*/  LOP3.LUT R10, R10, 0xff, RZ, 0xc0, !PT ;  /* 0x000000ff0a0a7812 */ /* 0x000fca00078ec0ff */
[----:B------:R-:W-:-:S04]  /*0600*/  IMAD R11, R10, UR6, R3 ;  /* 0x000000060a0b7c24 */ /* 0x000fc8000f8e0203 */
[----:B------:R-:W-:Y:S02]  /*0610*/  IMAD.WIDE R26, R11, 0x4, R26 ;  /* 0x000000040b1a7825 */ /* 0x000fe400078e021a */
[----:B------:R-:W3:Y:S01]  /*0620*/  LDG.E.64 R10, desc[UR8][R14.64+0x30] ;  /* 0x000030080e0a7981 */ /* 0x000ee2000c1e1b00 */
[----:B0-----:R-:W-:Y:S02]  /*0630*/  LOP3.LUT R16, R24, 0xff, RZ, 0xc0, !PT ;  /* 0x000000ff18107812 */ /* 0x001fe400078ec0ff */
[----:B------:R-:W-:Y:S01]  /*0640*/  SHF.R.U32.HI R17, RZ, 0x18, R17 ;  /* 0x00000018ff117819 */ /* 0x000fe20000011611 */
[----:B------:R-:W4:Y:S02]  /*0650*/  LDG.E R19, desc[UR8][R26.64] ;  /* 0x000000081a137981 */ /* 0x000f24000c1e1900 */
[----:B------:R-:W-:Y:S01]  /*0660*/  IMAD R25, R16, UR6, R3 ;  /* 0x0000000610197c24 */ /* 0x000fe2000f8e0203 */
[----:B------:R-:W-:-:S04]  /*0670*/  SHF.R.U32.HI R16, RZ, 0x8, R24 ;  /* 0x00000008ff107819 */ /* 0x000fc80000011618 */
[----:B------:R-:W-:Y:S01]  /*0680*/  LOP3.LUT R16, R16, 0xff, RZ, 0xc0, !PT ;  /* 0x000000ff10107812 */ /* 0x000fe200078ec0ff */
[----:B------:R-:W-:Y:S01]  /*0690*/  IMAD.WIDE R22, R25, 0x4, R22 ;  /* 0x0000000419167825 */ /* 0x000fe200078e0216 */
[----:B------:R-:W4:Y:S03]  /*06a0*/  LDG.E.64 R26, desc[UR8][R14.64+0x40] ;  /* 0x000040080e1a7981 */ /* 0x000f26000c1e1b00 */
[----:B------:R-:W-:Y:S02]  /*06b0*/  IMAD R25, R16, UR6, R3 ;  /* 0x0000000610197c24 */ /* 0x000fe4000f8e0203 */
[----:B------:R0:W4:Y:S04]  /*06c0*/  LDG.E R16, desc[UR8][R22.64] ;  /* 0x0000000816107981 */ /* 0x000128000c1e1900 */
[----:B0-----:R-:W0:Y:S01]  /*06d0*/  LDS R22, [R9+UR4+0x8] ;  /* 0x0000080409167984 */ /* 0x001e220008000800 */
[----:B--2---:R-:W-:-:S04]  /*06e0*/  IMAD.WIDE R28, R25, 0x4, R28 ;  /* 0x00000004191c7825 */ /* 0x004fc800078e021c */
[----:B------:R-:W-:Y:S02]  /*06f0*/  IMAD R25, R17, UR6, R3 ;  /* 0x0000000611197c24 */ /* 0x000fe4000f8e0203 */
[----:B------:R-:W2:Y:S02]  /*0700*/  LDG.E R17, desc[UR8][R28.64] ;  /* 0x000000081c117981 */ /* 0x000ea4000c1e1900 */
[----:B------:R-:W-:Y:S01]  /*0710*/  IMAD.WIDE R20, R25, 0x4, R20 ;  /* 0x0000000419147825 */ /* 0x000fe200078e0214 */
[----:B------:R-:W-:-:S04]  /*0720*/  SHF.R.U32.HI R25, RZ, 0x10, R24 ;  /* 0x00000010ff197819 */ /* 0x000fc80000011618 */
[----:B------:R-:W-:Y:S01]  /*0730*/  LOP3.LUT R25, R25, 0xff, RZ, 0xc0, !PT ;  /* 0x000000ff19197812 */ /* 0x000fe200078ec0ff */
[----:B------:R1:W2:Y:S04]  /*0740*/  LDG.E R23, desc[UR8][R20.64] ;  /* 0x0000000814177981 */ /* 0x0002a8000c1e1900 */
[----:B------:R-:W-:Y:S01]  /*0750*/  IMAD R25, R25, UR6, R3 ;  /* 0x0000000619197c24 */ /* 0x000fe2000f8e0203 */
[----:B------:R-:W2:Y:S03]  /*0760*/  LDG.E.64 R28, desc[UR8][R14.64+0x48] ;  /* 0x000048080e1c7981 */ /* 0x000ea6000c1e1b00 */
[----:B---3--:R-:W-:-:S05]  /*0770*/  IMAD.WIDE R10, R25, 0x4, R10 ;  /* 0x00000004190a7825 */ /* 0x008fca00078e020a */
[----:B------:R3:W3:Y:S04]  /*0780*/  LDG.E R21, desc[UR8][R10.64] ;  /* 0x000000080a157981 */ /* 0x0006e8000c1e1900 */
[----:B------:R-:W3:Y:S01]  /*0790*/  LDG.E.64 R10, desc[UR8][R14.64+0x38] ;  /* 0x000038080e0a7981 */ /* 0x000ee2000c1e1b00 */
[----:B0-----:R-:W-:-:S05]  /*07a0*/  LOP3.LUT R25, R22, 0xff, RZ, 0xc0, !PT ;  /* 0x000000ff16197812 */ /* 0x001fca00078ec0ff */
[----:B------:R-:W-:-:S04]  /*07b0*/  IMAD R25, R25, UR6, R3 ;  /* 0x0000000619197c24 */ /* 0x000fc8000f8e0203 */
[----:B----4-:R-:W-:Y:S01]  /*07c0*/  IMAD.WIDE R26, R25, 0x4, R26 ;  /* 0x00000004191a7825 */ /* 0x010fe200078e021a */
[----:B------:R-:W-:-:S04]  /*07d0*/  SHF.R.U32.HI R25, RZ, 0x8, R22 ;  /* 0x00000008ff197819 */ /* 0x000fc80000011616 */
[----:B-1----:R-:W-:Y:S02]  /*07e0*/  LOP3.LUT R20, R25, 0xff, RZ, 0xc0, !PT ;  /* 0x000000ff19147812 */ /* 0x002fe400078ec0ff */
[----:B------:R-:W-:-:S03]  /*07f0*/  SHF.R.U32.HI R24, RZ, 0x18, R24 ;  /* 0x00000018ff187819 */ /* 0x000fc60000011618 */
[----:B------:R-:W-:Y:S02]  /*0800*/  IMAD R25, R20, UR6, R3 ;  /* 0x0000000614197c24 */ /* 0x000fe4000f8e0203 */
[----:B------:R-:W4:Y:S04]  /*0810*/  LDG.E R20, desc[UR8][R26.64] ;  /* 0x000000081a147981 */ /* 0x000f28000c1e1900 */
[----:B------:R-:W4:Y:S01]  /*0820*/  LDG.E.64 R26, desc[UR8][R14.64+0x50] ;  /* 0x000050080e1a7981 */ /* 0x000f22000c1e1b00 */
[----:B--2---:R-:W-:-:S04]  /*0830*/  IMAD.WIDE R28, R25, 0x4, R28 ;  /* 0x00000004191c7825 */ /* 0x004fc800078e021c */
[----:B------:R-:W-:Y:S02]  /*0840*/  IMAD R25, R24, UR6, R3 ;  /* 0x0000000618197c24 */ /* 0x000fe4000f8e0203 */
[----:B------:R-:W4:Y:S02]  /*0850*/  LDG.E R29, desc[UR8][R28.64] ;  /* 0x000000081c1d7981 */ /* 0x000f24000c1e1900 */
[----:B---3--:R-:W-:Y:S01]  /*0860*/  IMAD.WIDE R10, R25, 0x4, R10 ;  /* 0x00000004190a7825 */ /* 0x008fe200078e020a */
[----:B------:R-:W-:Y:S01]  /*0870*/  LOP3.LUT R23, R23, R19, R18, 0xfe, !PT ;  /* 0x0000001317177212 */ /* 0x000fe200078efe12 */
[----:B------:R-:W0:Y:S04]  /*0880*/  LDS R25, [R9+UR4+0xc] ;  /* 0x00000c0409197984 */ /* 0x000e280008000800 */
[----:B------:R-:W2:Y:S04]  /*0890*/  LDG.E R10, desc[UR8][R10.64] ;  /* 0x000000080a0a7981 */ /* 0x000ea8000c1e1900 */
[----:B------:R-:W3:Y:S01]  /*08a0*/  LDG.E.64 R18, desc[UR8][R14.64+0x60] ;  /* 0x000060080e127981 */ /* 0x000ee2000c1e1b00 */
[----:B------:R-:W-:-:S03]  /*08b0*/  LOP3.LUT R23, R17, R16, R23, 0xfe, !PT ;  /* 0x0000001011177212 */ /* 0x000fc600078efe17 */
[----:B------:R-:W3:Y:S01]  /*08c0*/  LDG.E.64 R16, desc[UR8][R14.64+0x68] ;  /* 0x000068080e107981 */ /* 0x000ee2000c1e1b00 */
[----:B--2---:R-:W-:-:S03]  /*08d0*/  LOP3.LUT R21, R10, R21, R23, 0xfe, !PT ;  /* 0x000000150a157212 */ /* 0x004fc600078efe17 */
[----:B------:R-:W2:Y:S01]  /*08e0*/  LDG.E.64 R10, desc[UR8][R14.64+0x58] ;  /* 0x000058080e0a7981 */ /* 0x000ea2000c1e1b00 */
[----:B----4-:R-:W-:-:S03]  /*08f0*/  LOP3.LUT R20, R29, R20, R21, 0xfe, !PT ;  /* 0x000000141d147212 */ /* 0x010fc600078efe15 */
[----:B------:R-:W4:Y:S01]  /*0900*/  LDG.E.64 R28, desc[UR8][R14.64+0x70] ;  /* 0x000070080e1c7981 */ /* 0x000f22000c1e1b00 */
[----:B------:R-:W-:-:S04]  /*0910*/  SHF.R.U32.HI R21, RZ, 0x10, R22 ;  /* 0x00000010ff157819 */ /* 0x000fc80000011616 */
[----:B------:R-:W-:-:S05]  /*0920*/  LOP3.LUT R24, R21, 0xff, RZ, 0xc0, !PT ;  /* 0x000000ff15187812 */ /* 0x000fca00078ec0ff */
[----:B------:R-:W-:Y:S01]  /*0930*/  IMAD R21, R24, UR6, R3 ;  /* 0x0000000618157c24 */ /* 0x000fe2000f8e0203 */
[----:B0-----:R-:W-:-:S03]  /*0940*/  LOP3.LUT R24, R25, 0xff, RZ, 0xc0, !PT ;  /* 0x000000ff19187812 */ /* 0x001fc600078ec0ff */
[----:B------:R-:W-:-:S04]  /*0950*/  IMAD.WIDE R26, R21, 0x4, R26 ;  /* 0x00000004151a7825 */ /* 0x000fc800078e021a */
[----:B------:R-:W-:Y:S01]  /*0960*/  IMAD R21, R24, UR6, R3 ;  /* 0x0000000618157c24 */ /* 0x000fe2000f8e0203 */
[----:B------:R-:W-:Y:S01]  /*0970*/  SHF.R.U32.HI R22, RZ, 0x18, R22 ;  /* 0x00000018ff167819 */ /* 0x000fe20000011616 */
[----:B------:R0:W4:Y:S02]  /*0980*/  LDG.E R23, desc[UR8][R26.64] ;  /* 0x000000081a177981 */ /* 0x000124000c1e1900 */
[----:B---3--:R-:W-:Y:S01]  /*0990*/  IMAD.WIDE R18, R21, 0x4, R18 ;  /* 0x0000000415127825 */ /* 0x008fe200078e0212 */
[----:B------:R-:W-:-:S04]  /*09a0*/  SHF.R.U32.HI R21, RZ, 0x8, R25 ;  /* 0x00000008ff157819 */ /* 0x000fc80000011619 */
[----:B------:R-:W-:Y:S02]  /*09b0*/  LOP3.LUT R24, R21, 0xff, RZ, 0xc0, !PT ;  /* 0x000000ff15187812 */ /* 0x000fe400078ec0ff */
[----:B------:R-:W3:Y:S03]  /*09c0*/  LDG.E R21, desc[UR8][R18.64] ;  /* 0x0000000812157981 */ /* 0x000ee6000c1e1900 */
[----:B------:R-:W-:-:S04]  /*09d0*/  IMAD R24, R24, UR6, R3 ;  /* 0x0000000618187c24 */ /* 0x000fc8000f8e0203 */
[----:B0-----:R-:W-:Y:S01]  /*09e0*/  IMAD.WIDE R26, R24, 0x4, R16 ;  /* 0x00000004181a7825 */ /* 0x001fe200078e0210 */
[----:B------:R-:W3:Y:S03]  /*09f0*/  LDG.E.64 R18, desc[UR8][R14.64+0x80] ;  /* 0x000080080e127981 */ /* 0x000ee6000c1e1b00 */
[----:B------:R-:W-:Y:S02]  /*0a00*/  IMAD R17, R22, UR6, R3 ;  /* 0x0000000616117c24 */ /* 0x000fe4000f8e0203 */
[----:B------:R2:W3:Y:S02]  /*0a10*/  LDG.E R22, desc[UR8][R26.64] ;  /* 0x000000081a167981 */ /* 0x0004e4000c1e1900 */
[----:B--2---:R-:W-:Y:S02]  /*0a20*/  IMAD.WIDE R26, R17, 0x4, R10 ;  /* 0x00000004111a7825 */ /* 0x004fe400078e020a */
[----:B------:R-:W2:Y:S01]  /*0a30*/  LDG.E.64 R16, desc[UR8][R14.64+0x88] ;  /* 0x000088080e107981 */ /* 0x000ea2000c1e1b00 */
[----:B------:R-:W-:-:S03]  /*0a40*/  SHF.R.U32.HI R10, RZ, 0x10, R25 ;  /* 0x00000010ff0a7819 */ /* 0x000fc60000011619 */
[----:B------:R-:W2:Y:S01]  /*0a50*/  LDG.E R24, desc[UR8][R26.64] ;  /* 0x000000081a187981 */ /* 0x000ea2000c1e1900 */
[----:B------:R-:W-:-:S05]  /*0a60*/  LOP3.LUT R10, R10, 0xff, RZ, 0xc0, !PT ;  /* 0x000000ff0a0a7812 */ /* 0x000fca00078ec0ff */
[----:B------:R-:W-:-:S04]  /*0a70*/  IMAD R11, R10, UR6, R3 ;  /* 0x000000060a0b7c24 */ /* 0x000fc8000f8e0203 */
[----:B----4-:R-:W-:Y:S02]  /*0a80*/  IMAD.WIDE R28, R11, 0x4, R28 ;  /* 0x000000040b1c7825 */ /* 0x010fe400078e021c */
[----:B------:R-:W0:Y:S04]  /*0a90*/  LDS R11, [R9+UR4+0x10] ;  /* 0x00001004090b7984 */ /* 0x000e280008000800 */
[----:B------:R0:W4:Y:S02]  /*0aa0*/  LDG.E R10, desc[UR8][R28.64] ;  /* 0x000000081c0a7981 */ /* 0x000124000c1e1900 */
[----:B0-----:R-:W-:Y:S02]  /*0ab0*/  LOP3.LUT R28, R11, 0xff, RZ, 0xc0, !PT ;  /* 0x000000ff0b1c7812 */ /* 0x001fe400078ec0ff */
[----:B------:R-:W-:-:S03]  /*0ac0*/  SHF.R.U32.HI R26, RZ, 0x8, R11 ;  /* 0x00000008ff1a7819 */ /* 0x000fc6000001160b */
[----:B------:R-:W-:Y:S01]  /*0ad0*/  IMAD R27, R28, UR6, R3 ;  /* 0x000000061c1b7c24 */ /* 0x000fe2000f8e0203 */
[----:B------:R-:W-:Y:S01]  /*0ae0*/  LOP3.LUT R26, R26, 0xff, RZ, 0xc0, !PT ;  /* 0x000000ff1a1a7812 */ /* 0x000fe200078ec0ff */
[----:B------:R-:W4:Y:S02]  /*0af0*/  LDG.E.64 R28, desc[UR8][R14.64+0x90] ;  /* 0x000090080e1c7981 */ /* 0x000f24000c1e1b00 */
[----:B---3--:R-:W-:-:S04]  /*0b00*/  IMAD.WIDE R18, R27, 0x4, R18 ;  /* 0x000000041b127825 */ /* 0x008fc800078e0212 */
[----:B------:R-:W-:Y:S01]  /*0b10*/  IMAD R27, R26, UR6, R3 ;  /* 0x000000061a1b7c24 */ /* 0x000fe2000f8e0203 */
[----:B------:R-:W-:Y:S01]  /*0b20*/  SHF.R.U32.HI R25, RZ, 0x18, R25 ;  /* 0x00000018ff197819 */ /* 0x000fe20000011619 */
[----:B------:R-:W3:Y:S02]  /*0b30*/  LDG.E R18, desc[UR8][R18.64] ;  /* 0x0000000812127981 */ /* 0x000ee4000c1e1900 */
[----:B--2---:R-:W-:Y:S02]  /*0b40*/  IMAD.WIDE R16, R27, 0x4, R16 ;  /* 0x000000041b107825 */ /* 0x004fe400078e0210 */
[----:B------:R-:W2:Y:S02]  /*0b50*/  LDG.E.64 R26, desc[UR8][R14.64+0x78] ;  /* 0x000078080e1a7981 */ /* 0x000ea4000c1e1b00 */
[----:B------:R-:W-:Y:S02]  /*0b60*/  IMAD R25, R25, UR6, R3 ;  /* 0x0000000619197c24 */ /* 0x000fe4000f8e0203 */
[----:B------:R-:W3:Y:S01]  /*0b70*/  LDG.E R17, desc[UR8][R16.64] ;  /* 0x0000000810117981 */ /* 0x000ee2000c1e1900 */
[----:B------:R-:W-:-:S04]  /*0b80*/  LOP3.LUT R20, R24, R23, R20, 0xfe, !PT ;  /* 0x0000001718147212 */ /* 0x000fc800078efe14 */
[----:B------:R-:W-:Y:S02]  /*0b90*/  LOP3.LUT R22, R22, R21, R20, 0xfe, !PT ;  /* 0x0000001516167212 */ /* 0x000fe400078efe14 */
[----:B------:R-:W3:Y:S01]  /*0ba0*/  LDG.E.64 R20, desc[UR8][R14.64+0xa8] ;  /* 0x0000a8080e147981 */ /* 0x000ee2000c1e1b00 */
[----:B--2---:R-:W-:-:S03]  /*0bb0*/  IMAD.WIDE R26, R25, 0x4, R26 ;  /* 0x00000004191a7825 */ /* 0x004fc600078e021a */
[----:B------:R-:W2:Y:S04]  /*0bc0*/  LDG.E.64 R24, desc[UR8][R14.64+0xa0] ;  /* 0x0000a0080e187981 */ /* 0x000ea8000c1e1b00 */
[----:B------:R0:W4:Y:S04]  /*0bd0*/  LDG.E R27, desc[UR8][R26.64] ;  /* 0x000000081a1b7981 */ /* 0x000128000c1e1900 */
[----:B0-----:R-:W0:Y:S01]  /*0be0*/  LDS R26, [R9+UR4+0x14] ;  /* 0x00001404091a7984 */ /* 0x001e220008000800 */
[----:B----4-:R-:W-:-:S03]  /*0bf0*/  LOP3.LUT R10, R27, R10, R22, 0xfe, !PT ;  /* 0x0000000a1b0a7212 */ /* 0x010fc600078efe16 */
[----:B------:R-:W4:Y:S01]  /*0c00*/  LDG.E.64 R22, desc[UR8][R14.64+0x98] ;  /* 0x000098080e167981 */ /* 0x000f22000c1e1b00 */
[----:B---3--:R-:W-:Y:S02]  /*0c10*/  LOP3.LUT R10, R17, R18, R10, 0xfe, !PT ;  /* 0x00000012110a7212 */ /* 0x008fe400078efe0a */
[----:B------:R-:W-:-:S04]  /*0c20*/  SHF.R.U32.HI R18, RZ, 0x10, R11 ;  /* 0x00000010ff127819 */ /* 0x000fc8000001160b */
[----:B------:R-:W-:-:S05]  /*0c30*/  LOP3.LUT R18, R18, 0xff, RZ, 0xc0, !PT ;  /* 0x000000ff12127812 */ /* 0x000fca00078ec0ff */
[----:B------:R-:W-:Y:S01]  /*0c40*/  IMAD R17, R18, UR6, R3 ;  /* 0x0000000612117c24 */ /* 0x000fe2000f8e0203 */
[----:B0-----:R-:W-:-:S03]  /*0c50*/  LOP3.LUT R18, R26, 0xff, RZ, 0xc0, !PT ;  /* 0x000000ff1a127812 */ /* 0x001fc600078ec0ff */
[----:B------:R-:W-:Y:S02]  /*0c60*/  IMAD.WIDE R28, R17, 0x4, R28 ;  /* 0x00000004111c7825 */ /* 0x000fe400078e021c */
[----:B------:R-:W3:Y:S02]  /*0c70*/  LDG.E.64 R16, desc[UR8][R14.64+0xb0] ;  /* 0x0000b0080e107981 */ /* 0x000ee4000c1e1b00 */
[----:B------:R-:W-:Y:S01]  /*0c80*/  IMAD R19, R18, UR6, R3 ;  /* 0x0000000612137c24 */ /* 0x000fe2000f8e0203 */
[----:B------:R-:W-:Y:S01]  /*0c90*/  SHF.R.U32.HI R18, RZ, 0x8, R26 ;  /* 0x00000008ff127819 */ /* 0x000fe2000001161a */
[----:B------:R0:W3:Y:S03]  /*0ca0*/  LDG.E R27, desc[UR8][R28.64] ;  /* 0x000000081c1b7981 */ /* 0x0000e6000c1e1900 */
[----:B------:R-:W-:Y:S01]  /*0cb0*/  LOP3.LUT R18, R18, 0xff, RZ, 0xc0, !PT ;  /* 0x000000ff12127812 */ /* 0x000fe200078ec0ff */
[----:B--2---:R-:W-:-:S04]  /*0cc0*/  IMAD.WIDE R24, R19, 0x4, R24 ;  /* 0x0000000413187825 */ /* 0x004fc800078e0218 */
[----:B------:R-:W-:Y:S01]  /*0cd0*/  IMAD R19, R18, UR6, R3 ;  /* 0x0000000612137c24 */ /* 0x000fe2000f8e0203 */
[----:B------:R-:W-:Y:S01]  /*0ce0*/  SHF.R.U32.HI R11, RZ, 0x18, R11 ;  /* 0x00000018ff0b7819 */ /* 0x000fe2000001160b */
[----:B------:R-:W2:Y:S02]  /*0cf0*/  LDG.E R24, desc[UR8][R24.64] ;  /* 0x0000000818187981 */ /* 0x000ea4000c1e1900 */
[----:B------:R-:W-:Y:S02]  /*0d00*/  IMAD.WIDE R20, R19, 0x4, R20 ;  /* 0x0000000413147825 */ /* 0x000fe400078e0214 */
[----:B------:R-:W2:Y:S02]  /*0d10*/  LDG.E.64 R18, desc[UR8][R14.64+0xc0] ;  /* 0x0000c0080e127981 */ /* 0x000ea4000c1e1b00 */
[----:B0-----:R-:W-:Y:S02]  /*0d20*/  IMAD R29, R11, UR6, R3 ;  /* 0x000000060b1d7c24 */ /* 0x001fe4000f8e0203 */
[----:B------:R-:W2:Y:S04]  /*0d30*/  LDG.E R11, desc[UR8][R20.64] ;  /* 0x00000008140b7981 */ /* 0x000ea8000c1e1900 */
[----:B------:R-:W2:Y:S01]  /*0d40*/  LDG.E.64 R20, desc[UR8][R14.64+0xc8] ;  /* 0x0000c8080e147981 */ /* 0x000ea2000c1e1b00 */
[----:B------:R-:W-:-:S04]  /*0d50*/  SHF.R.U32.HI R28, RZ, 0x10, R26 ;  /* 0x00000010ff1c7819 */ /* 0x000fc8000001161a */
[----:B------:R-:W-:Y:S01]  /*0d60*/  LOP3.LUT R28, R28, 0xff, RZ, 0xc0, !PT ;  /* 0x000000ff1c1c7812 */ /* 0x000fe200078ec0ff */
[----:B----4-:R-:W-:-:S06]  /*0d70*/  IMAD.WIDE R22, R29, 0x4, R22 ;  /* 0x000000041d167825 */ /* 0x010fcc00078e0216 */
[----:B------:R0:W4:Y:S04]  /*0d80*/  LDG.E R22, desc[UR8][R22.64] ;  /* 0x0000000816167981 */ /* 0x000128000c1e1900 */
[----:B0-----:R-:W0:Y:S01]  /*0d90*/  LDS R23, [R9+UR4+0x18] ;  /* 0x0000180409177984 */ /* 0x001e220008000800 */
[----:B------:R-:W-:-:S04]  /*0da0*/  IMAD R29, R28, UR6, R3 ;  /* 0x000000061c1d7c24 */ /* 0x000fc8000f8e0203 */
[----:B---3--:R-:W-:Y:S01]  /*0db0*/  IMAD.WIDE R28, R29, 0x4, R16 ;  /* 0x000000041d1c7825 */ /* 0x008fe200078e0210 */
[----:B------:R-:W-:-:S04]  /*0dc0*/  SHF.R.U32.HI R26, RZ, 0x18, R26 ;  /* 0x00000018ff1a7819 */ /* 0x000fc8000001161a */
[----:B------:R1:W3:Y:S01]  /*0dd0*/  LDG.E R25, desc[UR8][R28.64] ;  /* 0x000000081c197981 */ /* 0x0002e2000c1e1900 */
[----:B0-----:R-:W-:-:S05]  /*0de0*/  LOP3.LUT R16, R23, 0xff, RZ, 0xc0, !PT ;  /* 0x000000ff17107812 */ /* 0x001fca00078ec0ff */
[----:B------:R-:W-:Y:S01]  /*0df0*/  IMAD R17, R16, UR6, R3 ;  /* 0x0000000610117c24 */ /* 0x000fe2000f8e0203 */
[----:B------:R-:W-:-:S04]  /*0e00*/  SHF.R.U32.HI R16, RZ, 0x8, R23 ;  /* 0x00000008ff107819 */ /* 0x000fc80000011617 */
[----:B------:R-:W-:Y:S01]  /*0e10*/  LOP3.LUT R16, R16, 0xff, RZ, 0xc0, !PT ;  /* 0x000000ff10107812 */ /* 0x000fe200078ec0ff */
[----:B--2---:R-:W-:-:S04]  /*0e20*/  IMAD.WIDE R18, R17, 0x4, R18 ;  /* 0x0000000411127825 */ /* 0x004fc800078e0212 */
[--C-:B------:R-:W-:Y:S02]  /*0e30*/  IMAD R17, R16, UR6, R3.reuse ;  /* 0x0000000610117c24 */ /* 0x100fe4000f8e0203 */
[----:B-1----:R-:W-:Y:S01]  /*0e40*/  IMAD R29, R26, UR6, R3 ;  /* 0x000000061a1d7c24 */ /* 0x002fe2000f8e0203 */
[----:B------:R0:W2:Y:S01]  /*0e50*/  LDG.E R18, desc[UR8][R18.64] ;  /* 0x0000000812127981 */ /* 0x0000a2000c1e1900 */
[----:B------:R-:W-:-:S03]  /*0e60*/  IMAD.WIDE R20, R17, 0x4, R20 ;  /* 0x0000000411147825 */ /* 0x000fc600078e0214 */
[----:B------:R-:W4:Y:S01]  /*0e70*/  LDG.E.64 R16, desc[UR8][R14.64+0xb8] ;  /* 0x0000b8080e107981 */ /* 0x000f22000c1e1b00 */
[----:B------:R-:W-:-:S03]  /*0e80*/  SHF.R.U32.HI R26, RZ, 0x10, R23 ;  /* 0x00000010ff1a7819 */ /* 0x000fc60000011617 */
[----:B------:R-:W2:Y:S01]  /*0e90*/  LDG.E R21, desc[UR8][R20.64] ;  /* 0x0000000814157981 */ /* 0x000ea2000c1e1900 */
[----:B------:R-:W-:Y:S01]  /*0ea0*/  LOP3.LUT R26, R26, 0xff, RZ, 0xc0, !PT ;  /* 0x000000ff1a1a7812 */ /* 0x000fe200078ec0ff */
[----:B----4-:R-:W-:Y:S02]  /*0eb0*/  IMAD.WIDE R28, R29, 0x4, R16 ;  /* 0x000000041d1c7825 */ /* 0x010fe400078e0210 */
[----:B------:R-:W4:Y:S02]  /*0ec0*/  LDG.E.64 R16, desc[UR8][R14.64+0xd0] ;  /* 0x0000d0080e107981 */ /* 0x000f24000c1e1b00 */
[----:B0-----:R-:W-:Y:S01]  /*0ed0*/  IMAD R19, R26, UR6, R3 ;  /* 0x000000061a137c24 */ /* 0x001fe2000f8e0203 */
[----:B------:R-:W-:Y:S01]  /*0ee0*/  SHF.R.U32.HI R26, RZ, 0x18, R23 ;  /* 0x00000018ff1a7819 */ /* 0x000fe20000011617 */
[----:B------:R-:W3:Y:S02]  /*0ef0*/  LDG.E R28, desc[UR8][R28.64] ;  /* 0x000000081c1c7981 */ /* 0x000ee4000c1e1900 */
[----:B----4-:R-:W-:-:S05]  /*0f00*/  IMAD.WIDE R16, R19, 0x4, R16 ;  /* 0x0000000413107825 */ /* 0x010fca00078e0210 */
[----:B------:R0:W4:Y:S04]  /*0f10*/  LDG.E R19, desc[UR8][R16.64] ;  /* 0x0000000810137981 */ /* 0x000128000c1e1900 */
[----:B------:R-:W0:Y:S01]  /*0f20*/  LDG.E.64 R16, desc[UR8][R14.64+0xd8] ;  /* 0x0000d8080e107981 */ /* 0x000e22000c1e1b00 */
[----:B------:R-:W-:Y:S01]  /*0f30*/  IMAD R23, R26, UR6, R3 ;  /* 0x000000061a177c24 */ /* 0x000fe2000f8e0203 */
[----:B------:R-:W-:Y:S01]  /*0f40*/  LOP3.LUT R10, R22, R27, R10, 0xfe, !PT ;  /* 0x0000001b160a7212 */ /* 0x000fe200078efe0a */
[----:B------:R-:W-:-:S03]  /*0f50*/  UIADD3 UR4, UPT, UPT, UR4, 0x20, URZ ;  /* 0x0000002004047890 */ /* 0x000fc6000fffe0ff */
[----:B------:R-:W-:Y:S01]  /*0f60*/  LOP3.LUT R11, R11, R24, R10, 0xfe, !PT ;  /* 0x000000180b0b7212 */ /* 0x000fe200078efe0a */
[----:B0-----:R-:W-:-:S05]  /*0f70*/  IMAD.WIDE R16, R23, 0x4, R16 ;  /* 0x0000000417107825 */ /* 0x001fca00078e0210 */
[----:B------:R-:W4:Y:S01]  /*0f80*/  LDG.E R20, desc[UR8][R16.64] ;  /* 0x0000000810147981 */ /* 0x000f22000c1e1900 */
[----:B------:R-:W-:Y:S01]  /*0f90*/  UISETP.NE.AND UP0, UPT, UR4, 0x84, UPT ;  /* 0x000000840400788c */ /* 0x000fe2000bf05270 */
[----:B---3--:R-:W-:Y:S02]  /*0fa0*/  LOP3.LUT R11, R28, R25, R11, 0xfe, !PT ;  /* 0x000000191c0b7212 */ /* 0x008fe400078efe0b */
[----:B------:R-:W-:Y:S02]  /*0fb0*/  IADD3 R14, P1, PT, R14, 0x100, RZ ;  /* 0x000001000e0e7810 */ /* 0x000fe40007f3e0ff */
[----:B--2---:R-:W-:-:S03]  /*0fc0*/  LOP3.LUT R11, R21, R18, R11, 0xfe, !PT ;  /* 0x00000012150b7212 */ /* 0x004fc600078efe0b */
[----:B------:R-:W-:Y:S01]  /*0fd0*/  IMAD.X R15, RZ, RZ, R15, P1 ;  /* 0x000000ffff0f7224 */ /* 0x000fe200008e060f */
[----:B----4-:R-:W-:Y:S01]  /*0fe0*/  LOP3.LUT R11, R20, R19, R11, 0xfe, !PT ;  /* 0x00000013140b7212 */ /* 0x010fe200078efe0b */
[----:B------:R-:W-:Y:S06]  /*0ff0*/  BRA.U UP0, `(.L_x_1) ;  /* 0xfffffff100cc7547 */ /* 0x000fec000b83ffff */
[----:B------:R-:W-:Y:S05]  /*1000*/  @P0 BRA `(.L_x_2) ;  /* 0xfffffff000780947 */ /* 0x000fea000383ffff */
.L_x_0:
[----:B------:R-:W0:Y:S02]  /*1010*/  LDCU UR4, c[0x0][0x3a8] ;  /* 0x00007500ff0477ac */ /* 0x000e240008000800 */
[----:B0-----:R-:W-:Y:S01]  /*1020*/  UISETP.NE.AND UP0, UPT, UR4, URZ, UPT ;  /* 0x000000ff0400728c */ /* 0x001fe2000bf05270 */
[----:B------:R-:W-:Y:S08]  /*1030*/  BAR.SYNC.DEFER_BLOCKING 0x0 ;  /* 0x0000000000007b1d */ /* 0x000ff00000010000 */
[----:B------:R-:W-:Y:S05]  /*1040*/  BRA.U !UP0, `(.L_x_3) ;  /* 0x0000000508f87547 */ /* 0x000fea000b800000 */
[----:B------:R-:W0:Y:S01]  /*1050*/  LDCU UR5, c[0x0][0x398] ;  /* 0x00007300ff0577ac */ /* 0x000e220008000800 */
[----:B------:R-:W-:-:S05]  /*1060*/  IMAD R8, R7, 0x20, R0 ;  /* 0x0000002007087824 */ /* 0x000fca00078e0200 */
[----:B------:R-:W-:-:S04]  /*1070*/  ISETP.GE.U32.AND P0, PT, R8, UR11, PT ;  /* 0x0000000b08007c0c */ /* 0x000fc8000bf06070 */
[----:B0-----:R-:W-:-:S13]  /*1080*/  ISETP.GE.OR P0, PT, R5, UR5, P0 ;  /* 0x0000000505007c0c */ /* 0x001fda0008706670 */
[----:B------:R-:W0:Y:S01]  /*1090*/  @!P0 LDC.64 R14, c[0x0][0x380] ;  /* 0x0000e000ff0e8b82 */ /* 0x000e220000000a00 */
[----:B------:R-:W-:-:S04]  /*10a0*/  @!P0 IMAD R17, R5, UR11, R8 ;  /* 0x0000000b05118c24 */ /* 0x000fc8000f8e0208 */
[----:B0-----:R-:W-:-:S06]  /*10b0*/  @!P0 IMAD.WIDE.U32 R14, R17, 0x4, R14 ;  /* 0x00000004110e8825 */ /* 0x001fcc00078e000e */
[----:B------:R-:W2:Y:S01]  /*10c0*/  @!P0 LDG.E R14, desc[UR8][R14.64] ;  /* 0x000000080e0e8981 */ /* 0x000ea2000c1e1900 */
[----:B------:R-:W-:Y:S01]  /*10d0*/  @!P0 LEA R17, R0, R9, 0x2 ;  /* 0x0000000900118211 */ /* 0x000fe200078e10ff */
[----:B------:R-:W-:Y:S02]  /*10e0*/  USHF.R.S32.HI UR4, URZ, 0x1f, UR11 ;  /* 0x0000001fff047899 */ /* 0x000fe4000801140b */
[----:B------:R-:W-:Y:S02]  /*10f0*/  ISETP.GE.AND P1, PT, R4, UR11, PT ;  /* 0x0000000b04007c0c */ /* 0x000fe4000bf26270 */
[----:B------:R-:W-:Y:S02]  /*1100*/  ULEA.HI UR4, UR4, UR11, URZ, 0x5 ;  /* 0x0000000b04047291 */ /* 0x000fe4000f8f28ff */
[----:B------:R-:W-:-:S04]  /*1110*/  ISETP.GE.OR P1, PT, R3, UR6, P1 ;  /* 0x0000000603007c0c */ /* 0x000fc80008f26670 */
[----:B------:R-:W-:Y:S01]  /*1120*/  ISETP.GE.OR P1, PT, R5, UR5, P1 ;  /* 0x0000000505007c0c */ /* 0x000fe20008f26670 */
[----:B--2---:R-:W0:Y:S02]  /*1130*/  @!P0 BREV R8, R14 ;  /* 0x0000000e00088301 */ /* 0x004e240000000000 */
[----:B0-----:R-:W-:-:S04]  /*1140*/  @!P0 SHF.R.U32.HI R8, RZ, RZ, R8 ;  /* 0x000000ffff088219 */ /* 0x001fc80000011608 */
[----:B------:R-:W-:-:S05]  /*1150*/  @!P0 SGXT.U32 R0, R8, 0x20 ;  /* 0x000000200800881a */ /* 0x000fca0000000000 */
[----:B------:R0:W-:Y:S01]  /*1160*/  @!P0 STS [R17], R0 ;  /* 0x0000000011008388 */ /* 0x0001e20000000800 */
[----:B------:R-:W-:Y:S06]  /*1170*/  BAR.SYNC.DEFER_BLOCKING 0x0 ;  /* 0x0000000000007b1d */ /* 0x000fec0000010000 */
[----:B------:R-:W-:Y:S05]  /*1180*/  @P1 EXIT ;  /* 0x000000000000194d */ /* 0x000fea0003800000 */
[----:B------:R-:W-:-:S04]  /*1190*/  ULOP3.LUT UR4, UR4, 0xffffffe0, URZ, 0xc0, !UPT ;  /* 0xffffffe004047892 */ /* 0x000fc8000f8ec0ff */
[----:B------:R-:W-:-:S04]  /*11a0*/  UIADD3 UR4, UPT, UPT, -UR4, UR11, URZ ;  /* 0x0000000b04047290 */ /* 0x000fc8000fffe1ff */
[----:B------:R-:W-:-:S09]  /*11b0*/  UISETP.GE.AND UP0, UPT, UR4, 0x1, UPT ;  /* 0x000000010400788c */ /* 0x000fd2000bf06270 */
[----:B------:R-:W-:Y:S05]  /*11c0*/  BRA.U !UP0, `(.L_x_3) ;  /* 0x0000000508987547 */ /* 0x000fea000b800000 */
[----:B------:R-:W-:Y:S01]  /*11d0*/  UISETP.NE.AND UP1, UPT, UR4, 0x1, UPT ;  /* 0x000000010400788c */ /* 0x000fe2000bf25270 */
[----:B------:R-:W-:Y:S01]  /*11e0*/  IMAD.SHL.U32 R7, R7, 0x80, RZ ;  /* 0x0000008007077824 */ /* 0x000fe200078e00ff */
[----:B------:R-:W-:Y:S01]  /*11f0*/  ULOP3.LUT UR5, UR4, 0x1, URZ, 0xc0, !UPT ;  /* 0x0000000104057892 */ /* 0x000fe2000f8ec0ff */
[----:B0-----:R-:W-:-:S03]  /*1200*/  IMAD.MOV.U32 R0, RZ, RZ, RZ ;  /* 0x000000ffff007224 */ /* 0x001fc600078e00ff */
[----:B------:R-:W-:-:S03]  /*1210*/  UISETP.NE.U32.AND UP0, UPT, UR5, 0x1, UPT ;  /* 0x000000010500788c */ /* 0x000fc6000bf05070 */
[----:B------:R-:W-:Y:S08]  /*1220*/  BRA.U !UP1, `(.L_x_4) ;  /* 0x0000000509087547 */ /* 0x000ff0000b800000 */
[----:B------:R-:W0:Y:S01]  /*1230*/  S2UR UR7, SR_CgaCtaId ;  /* 0x00000000000779c3 */ /* 0x000e220000008800 */
[----:B------:R-:W-:Y:S01]  /*1240*/  UMOV UR5, 0x400 ;  /* 0x0000040000057882 */ /* 0x000fe20000000000 */
[----:B------:R-:W-:-:S06]  /*1250*/  ULOP3.LUT UR4, UR4, 0x7ffffffe, URZ, 0xc0, !UPT ;  /* 0x7ffffffe04047892 */ /* 0x000fcc000f8ec0ff */
[----:B------:R-:W-:Y:S01]  /*1260*/  IMAD.U32 R0, RZ, RZ, UR4 ;  /* 0x00000004ff007e24 */ /* 0x000fe2000f8e00ff */
[----:B0-----:R-:W-:Y:S02]  /*1270*/  ULEA UR5, UR7, UR5, 0x18 ;  /* 0x0000000507057291 */ /* 0x001fe4000f8ec0ff */
[----:B------:R-:W-:-:S04]  /*1280*/  UIADD3 UR7, UPT, UPT, -UR4, URZ, URZ ;  /* 0x000000ff04077290 */ /* 0x000fc8000fffe1ff */
[----:B------:R-:W-:Y:S02]  /*1290*/  LEA R9, R2, UR5, 0x7 ;  /* 0x0000000502097c11 */ /* 0x000fe4000f8e38ff */
[----:B------:R-:W-:-:S03]  /*12a0*/  MOV R2, R7 ;  /* 0x0000000700027202 */ /* 0x000fc60000000f00 */
[----:B------:R-:W-:-:S07]  /*12b0*/  VIADD R8, R9, 0x4 ;  /* 0x0000000409087836 */ /* 0x000fce0000000000 */
.L_x_5:
[----:B------:R-:W0:Y:S01]  /*12c0*/  LDC.64 R20, c[0x0][0x390] ;  /* 0x0000e400ff147b82 */ /* 0x000e220000000a00 */
[----:B------:R-:W1:Y:S04]  /*12d0*/  LDS R26, [R8+-0x4] ;  /* 0xfffffc00081a7984 */ /* 0x000e680000000800 */
[----:B------:R-:W2:Y:S01]  /*12e0*/  LDS R10, [R8] ;  /* 0x00000000080a7984 */ /* 0x000ea20000000800 */
[----:B0-----:R-:W-:-:S05]  /*12f0*/  IMAD.WIDE R20, R2, 0x8, R20 ;  /* 0x0000000802147825 */ /* 0x001fca00078e0214 */
[----:B------:R-:W3:Y:S04]  /*1300*/  LDG.E.64 R14, desc[UR8][R20.64] ;  /* 0x00000008140e7981 */ /* 0x000ee8000c1e1b00 */
[----:B------:R-:W4:Y:S04]  /*1310*/  LDG.E.64 R18, desc[UR8][R20.64+0x8] ;  /* 0x0000080814127981 */ /* 0x000f28000c1e1b00 */
[----:B------:R-:W4:Y:S01]  /*1320*/  LDG.E.64 R22, desc[UR8][R20.64+0x10] ;  /* 0x0000100814167981 */ /* 0x000f22000c1e1b00 */
[----:B-1----:R-:W-:-:S03]  /*1330*/  LOP3.LUT R16, R26, 0xff, RZ, 0xc0, !PT ;  /* 0x000000ff1a107812 */ /* 0x002fc600078ec0ff */
[----:B------:R-:W4:Y:S02]  /*1340*/  LDG.E.64 R28, desc[UR8][R20.64+0x20] ;  /* 0x00002008141c7981 */ /* 0x000f24000c1e1b00 */
[----:B------:R-:W-:Y:S01]  /*1350*/  IMAD R17, R16, UR6, R3 ;  /* 0x0000000610117c24 */ /* 0x000fe2000f8e0203 */
[----:B------:R-:W-:-:S04]  /*1360*/  SHF.R.U32.HI R16, RZ, 0x8, R26 ;  /* 0x00000008ff107819 */ /* 0x000fc8000001161a */
[----:B------:R-:W-:Y:S01]  /*1370*/  LOP3.LUT R16, R16, 0xff, RZ, 0xc0, !PT ;  /* 0x000000ff10107812 */ /* 0x000fe200078ec0ff */
[----:B---3--:R-:W-:-:S04]  /*1380*/  IMAD.WIDE R14, R17, 0x4, R14 ;  /* 0x00000004110e7825 */ /* 0x008fc800078e020e */
[----:B------:R-:W-:Y:S01]  /*1390*/  IMAD R17, R16, UR6, R3 ;  /* 0x0000000610117c24 */ /* 0x000fe2000f8e0203 */
[----:B------:R-:W-:Y:S01]  /*13a0*/  SHF.R.U32.HI R16, RZ, 0x10, R26 ;  /* 0x00000010ff107819 */ /* 0x000fe2000001161a */
[----:B------:R-:W3:Y:S01]  /*13b0*/  LDG.E R25, desc[UR8][R14.64] ;  /* 0x000000080e197981 */ /* 0x000ee2000c1e1900 */
[----:B--2---:R-:W-:Y:S01]  /*13c0*/  LOP3.LUT R24, R10, 0xff, RZ, 0xc0, !PT ;  /* 0x000000ff0a187812 */ /* 0x004fe200078ec0ff */
[----:B----4-:R-:W-:Y:S01]  /*13d0*/  IMAD.WIDE R18, R17, 0x4, R18 ;  /* 0x0000000411127825 */ /* 0x010fe200078e0212 */
[----:B------:R-:W-:-:S03]  /*13e0*/  LOP3.LUT R16, R16, 0xff, RZ, 0xc0, !PT ;  /* 0x000000ff10107812 */ /* 0x000fc600078ec0ff */
[--C-:B------:R-:W-:Y:S02]  /*13f0*/  IMAD R27, R24, UR6, R3.reuse ;  /* 0x00000006181b7c24 */ /* 0x100fe4000f8e0203 */
[----:B------:R-:W-:Y:S01]  /*1400*/  IMAD R17, R16, UR6, R3 ;  /* 0x0000000610117c24 */ /* 0x000fe2000f8e0203 */
[----:B------:R0:W3:Y:S01]  /*1410*/  LDG.E R24, desc[UR8][R18.64] ;  /* 0x0000000812187981 */ /* 0x0000e2000c1e1900 */
[----:B------:R-:W-:-:S03]  /*1420*/  IMAD.WIDE R28, R27, 0x4, R28 ;  /* 0x000000041b1c7825 */ /* 0x000fc600078e021c */
[----:B------:R-:W2:Y:S01]  /*1430*/  LDG.E.64 R14, desc[UR8][R20.64+0x28] ;  /* 0x00002808140e7981 */ /* 0x000ea2000c1e1b00 */
[----:B------:R-:W-:-:S03]  /*1440*/  IMAD.WIDE R22, R17, 0x4, R22 ;  /* 0x0000000411167825 */ /* 0x000fc600078e0216 */
[----:B------:R-:W4:Y:S01]  /*1450*/  LDG.E.64 R16, desc[UR8][R20.64+0x30] ;  /* 0x0000300814107981 */ /* 0x000f22000c1e1b00 */
[--C-:B0-----:R-:W-:Y:S02]  /*1460*/  SHF.R.U32.HI R18, RZ, 0x8, R10.reuse ;  /* 0x00000008ff127819 */ /* 0x101fe4000001160a */
[----:B------:R-:W-:Y:S01]  /*1470*/  SHF.R.U32.HI R19, RZ, 0x10, R10 ;  /* 0x00000010ff137819 */ /* 0x000fe2000001160a */
[----:B------:R0:W3:Y:S01]  /*1480*/  LDG.E R27, desc[UR8][R22.64] ;  /* 0x00000008161b7981 */ /* 0x0000e2000c1e1900 */
[----:B------:R-:W-:Y:S02]  /*1490*/  LOP3.LUT R18, R18, 0xff, RZ, 0xc0, !PT ;  /* 0x000000ff12127812 */ /* 0x000fe400078ec0ff */
[----:B------:R-:W-:Y:S01]  /*14a0*/  SHF.R.U32.HI R26, RZ, 0x18, R26 ;  /* 0x00000018ff1a7819 */ /* 0x000fe2000001161a */
[----:B------:R1:W3:Y:S01]  /*14b0*/  LDG.E R28, desc[UR8][R28.64] ;  /* 0x000000081c1c7981 */ /* 0x0002e2000c1e1900 */
[----:B0-----:R-:W-:Y:S01]  /*14c0*/  LOP3.LUT R22, R19, 0xff, RZ, 0xc0, !PT ;  /* 0x000000ff13167812 */ /* 0x001fe200078ec0ff */
[----:B------:R-:W-:-:S04]  /*14d0*/  IMAD R19, R18, UR6, R3 ;  /* 0x0000000612137c24 */ /* 0x000fc8000f8e0203 */
[----:B------:R-:W-:Y:S02]  /*14e0*/  IMAD R18, R22, UR6, R3 ;  /* 0x0000000616127c24 */ /* 0x000fe4000f8e0203 */
[----:B------:R-:W3:Y:S01]  /*14f0*/  LDG.E.64 R22, desc[UR8][R20.64+0x38] ;  /* 0x0000380814167981 */ /* 0x000ee2000c1e1b00 */
[----:B--2---:R-:W-:-:S04]  /*1500*/  IMAD.WIDE R14, R19, 0x4, R14 ;  /* 0x00000004130e7825 */ /* 0x004fc800078e020e */
[----:B----4-:R-:W-:Y:S02]  /*1510*/  IMAD.WIDE R16, R18, 0x4, R16 ;  /* 0x0000000412107825 */ /* 0x010fe400078e0210 */
[----:B------:R-:W2:Y:S02]  /*1520*/  LDG.E.64 R18, desc[UR8][R20.64+0x18] ;  /* 0x0000180814127981 */ /* 0x000ea4000c1e1b00 */
[----:B-1----:R-:W-:Y:S01]  /*1530*/  IMAD R29, R26, UR6, R3 ;  /* 0x000000061a1d7c24 */ /* 0x002fe2000f8e0203 */
[----:B------:R-:W-:Y:S01]  /*1540*/  SHF.R.U32.HI R10, RZ, 0x18, R10 ;  /* 0x00000018ff0a7819 */ /* 0x000fe2000001160a */
[----:B------:R-:W4:Y:S04]  /*1550*/  LDG.E R14, desc[UR8][R14.64] ;  /* 0x000000080e0e7981 */ /* 0x000f28000c1e1900 */
[----:B------:R-:W4:Y:S01]  /*1560*/  LDG.E R16, desc[UR8][R16.64] ;  /* 0x0000000810107981 */ /* 0x000f22000c1e1900 */
[----:B--2---:R-:W-:-:S04]  /*1570*/  IMAD.WIDE R18, R29, 0x4, R18 ;  /* 0x000000041d127825 */ /* 0x004fc800078e0212 */
[----:B------:R-:W-:Y:S02]  /*1580*/  IMAD R29, R10, UR6, R3 ;  /* 0x000000060a1d7c24 */ /* 0x000fe4000f8e0203 */
[----:B------:R-:W2:Y:S02]  /*1590*/  LDG.E R18, desc[UR8][R18.64] ;  /* 0x0000000812127981 */ /* 0x000ea4000c1e1900 */
[----:B---3--:R-:W-:-:S06]  /*15a0*/  IMAD.WIDE R22, R29, 0x4, R22 ;  /* 0x000000041d167825 */ /* 0x008fcc00078e0216 */
[----:B------:R-:W3:Y:S01]  /*15b0*/  LDG.E R22, desc[UR8][R22.64] ;  /* 0x0000000816167981 */ /* 0x000ee2000c1e1900 */
[----:B------:R-:W-:Y:S01]  /*15c0*/  UIADD3 UR7, UPT, UPT, UR7, 0x2, URZ ;  /* 0x0000000207077890 */ /* 0x000fe2000fffe0ff */
[----:B------:R-:W-:-:S03]  /*15d0*/  LOP3.LUT R24, R24, R25, R11, 0xfe, !PT ;  /* 0x0000001918187212 */ /* 0x000fc600078efe0b */
[----:B------:R-:W-:Y:S01]  /*15e0*/  UISETP.NE.AND UP1, UPT, UR7, URZ, UPT ;  /* 0x000000ff0700728c */ /* 0x000fe2000bf25270 */
[----:B------:R-:W-:Y:S01]  /*15f0*/  IADD3 R8, PT, PT, R8, 0x8, RZ ;  /* 0x0000000808087810 */ /* 0x000fe20007ffe0ff */
[----:B------:R-:W-:Y:S01]  /*1600*/  VIADD R2, R2, 0x8 ;  /* 0x0000000802027836 */ /* 0x000fe20000000000 */
[----:B--2---:R-:W-:-:S04]  /*1610*/  LOP3.LUT R27, R18, R27, R24, 0xfe, !PT ;  /* 0x0000001b121b7212 */ /* 0x004fc800078efe18 */
[----:B----4-:R-:W-:-:S04]  /*1620*/  LOP3.LUT R27, R14, R28, R27, 0xfe, !PT ;  /* 0x0000001c0e1b7212 */ /* 0x010fc800078efe1b */
[----:B---3--:R-:W-:Y:S01]  /*1630*/  LOP3.LUT R11, R22, R16, R27, 0xfe, !PT ;  /* 0x00000010160b7212 */ /* 0x008fe200078efe1b */
[----:B------:R-:W-:Y:S06]  /*1640*/  BRA.U UP1, `(.L_x_5) ;  /* 0xfffffffd011c7547 */ /* 0x000fec000b83ffff */
.L_x_4:
[----:B------:R-:W-:Y:S05]  /*1650*/  BRA.U UP0, `(.L_x_3) ;  /* 0x0000000100747547 */ /* 0x000fea000b800000 */
[----:B------:R-:W0:Y:S01]  /*1660*/  LDC.64 R22, c[0x0][0x390] ;  /* 0x0000e400ff167b82 */ /* 0x000e220000000a00 */
[----:B------:R-:W-:-:S04]  /*1670*/  IMAD R7, R0, 0x4, R7 ;  /* 0x0000000400077824 */ /* 0x000fc800078e0207 */
[----:B0-----:R-:W-:-:S05]  /*1680*/  IMAD.WIDE R22, R7, 0x8, R22 ;  /* 0x0000000807167825 */ /* 0x001fca00078e0216 */
[----:B------:R-:W2:Y:S04]  /*1690*/  LDG.E.64 R20, desc[UR8][R22.64] ;  /* 0x0000000816147981 */ /* 0x000ea8000c1e1b00 */
[----:B------:R-:W3:Y:S04]  /*16a0*/  LDG.E.64 R18, desc[UR8][R22.64+0x8] ;  /* 0x0000080816127981 */ /* 0x000ee8000c1e1b00 */
[----:B------:R-:W4:Y:S04]  /*16b0*/  LDG.E.64 R14, desc[UR8][R22.64+0x10] ;  /* 0x00001008160e7981 */ /* 0x000f28000c1e1b00 */
[----:B------:R-:W4:Y:S01]  /*16c0*/  LDG.E.64 R16, desc[UR8][R22.64+0x18] ;  /* 0x0000180816107981 */ /* 0x000f22000c1e1b00 */
[----:B------:R-:W-:-:S06]  /*16d0*/  LEA R0, R0, R9, 0x2 ;  /* 0x0000000900007211 */ /* 0x000fcc00078e10ff */
[----:B------:R-:W0:Y:S02]  /*16e0*/  LDS R0, [R0] ;  /* 0x0000000000007984 */ /* 0x000e240000000800 */
[--C-:B0-----:R-:W-:Y:S02]  /*16f0*/  SHF.R.U32.HI R7, RZ, 0x8, R0.reuse ;  /* 0x00000008ff077819 */ /* 0x101fe40000011600 */
[----:B------:R-:W-:Y:S02]  /*1700*/  LOP3.LUT R2, R0, 0xff, RZ, 0xc0, !PT ;  /* 0x000000ff00027812 */ /* 0x000fe400078ec0ff */
[----:B------:R-:W-:Y:S02]  /*1710*/  SHF.R.U32.HI R9, RZ, 0x10, R0 ;  /* 0x00000010ff097819 */ /* 0x000fe40000011600 */
[----:B------:R-:W-:Y:S01]  /*1720*/  LOP3.LUT R8, R7, 0xff, RZ, 0xc0, !PT ;  /* 0x000000ff07087812 */ /* 0x000fe200078ec0ff */
[----:B------:R-:W-:Y:S01]  /*1730*/  IMAD R7, R2, UR6, R3 ;  /* 0x0000000602077c24 */ /* 0x000fe2000f8e0203 */
[----:B------:R-:W-:-:S03]  /*1740*/  LOP3.LUT R2, R9, 0xff, RZ, 0xc0, !PT ;  /* 0x000000ff09027812 */ /* 0x000fc600078ec0ff */
[----:B------:R-:W-:Y:S01]  /*1750*/  IMAD R9, R8, UR6, R3 ;  /* 0x0000000608097c24 */ /* 0x000fe2000f8e0203 */
[----:B------:R-:W-:Y:S01]  /*1760*/  SHF.R.U32.HI R8, RZ, 0x18, R0 ;  /* 0x00000018ff087819 */ /* 0x000fe20000011600 */
[----:B--2---:R-:W-:-:S04]  /*1770*/  IMAD.WIDE R20, R7, 0x4, R20 ;  /* 0x0000000407147825 */ /* 0x004fc800078e0214 */
[----:B---3--:R-:W-:Y:S02]  /*1780*/  IMAD.WIDE R18, R9, 0x4, R18 ;  /* 0x0000000409127825 */ /* 0x008fe400078e0212 */
[----:B------:R-:W2:Y:S02]  /*1790*/  LDG.E R20, desc[UR8][R20.64] ;  /* 0x0000000814147981 */ /* 0x000ea4000c1e1900 */
[--C-:B------:R-:W-:Y:S02]  /*17a0*/  IMAD R7, R2, UR6, R3.reuse ;  /* 0x0000000602077c24 */ /* 0x100fe4000f8e0203 */
[----:B------:R-:W-:Y:S01]  /*17b0*/  IMAD R9, R8, UR6, R3 ;  /* 0x0000000608097c24 */ /* 0x000fe2000f8e0203 */
[----:B------:R-:W2:Y:S01]  /*17c0*/  LDG.E R18, desc[UR8][R18.64] ;  /* 0x0000000812127981 */ /* 0x000ea2000c1e1900 */
[----:B----4-:R-:W-:-:S04]  /*17d0*/  IMAD.WIDE R14, R7, 0x4, R14 ;  /* 0x00000004070e7825 */ /* 0x010fc800078e020e */
[----:B------:R-:W-:Y:S02]  /*17e0*/  IMAD.WIDE R16, R9, 0x4, R16 ;  /* 0x0000000409107825 */ /* 0x000fe400078e0210 */
[----:B------:R-:W3:Y:S04]  /*17f0*/  LDG.E R14, desc[UR8][R14.64] ;  /* 0x000000080e0e7981 */ /* 0x000ee8000c1e1900 */
[----:B------:R-:W3:Y:S01]  /*1800*/  LDG.E R16, desc[UR8][R16.64] ;  /* 0x0000000810107981 */ /* 0x000ee2000c1e1900 */
[----:B--2---:R-:W-:-:S04]  /*1810*/  LOP3.LUT R11, R18, R20, R11, 0xfe, !PT ;  /* 0x00000014120b7212 */ /* 0x004fc800078efe0b */
[----:B---3--:R-:W-:-:S07]  /*1820*/  LOP3.LUT R11, R16, R14, R11, 0xfe, !PT ;  /* 0x0000000e100b7212 */ /* 0x008fce00078efe0b */
.L_x_3:
[----:B------:R-:W0:Y:S01]  /*1830*/  LDC.64 R8, c[0x4][RZ] ;  /* 0x01000000ff087b82 */ /* 0x000e220000000a00 */
[----:B------:R-:W1:Y:S01]  /*1840*/  LDCU UR4, c[0x0][0x398] ;  /* 0x00007300ff0477ac */ /* 0x000e620008000800 */
[----:B0-----:R-:W2:Y:S01]  /*1850*/  LDG.E R0, desc[UR8][R8.64] ;  /* 0x0000000808007981 */ /* 0x001ea2000c1e1900 */
[-C--:B-----5:R-:W-:Y:S02]  /*1860*/  LOP3.LUT R11, R11, R6.reuse, RZ, 0xfc, !PT ;  /* 0x000000060b0b7212 */ /* 0x0a0fe400078efcff */
[----:B------:R-:W-:Y:S02]  /*1870*/  ISETP.GE.AND P1, PT, R4, UR11, PT ;  /* 0x0000000b04007c0c */ /* 0x000fe4000bf26270 */
[----:B------:R-:W-:Y:S02]  /*1880*/  ISETP.NE.AND P0, PT, R11, R6, PT ;  /* 0x000000060b00720c */ /* 0x000fe40003f05270 */
[----:B-1----:R-:W-:-:S04]  /*1890*/  ISETP.GE.OR P1, PT, R5, UR4, P1 ;  /* 0x0000000405007c0c */ /* 0x002fc80008f26670 */
[----:B------:R-:W-:-:S04]  /*18a0*/  ISETP.GE.OR P1, PT, R3, UR6, P1 ;  /* 0x0000000603007c0c */ /* 0x000fc80008f26670 */
[----:B------:R-:W-:Y:S02]  /*18b0*/  ISETP.EQ.OR P1, PT, R11, R6, P1 ;  /* 0x000000060b00720c */ /* 0x000fe40000f22670 */
[----:B--2---:R-:W-:-:S13]  /*18c0*/  ISETP.NE.OR P0, PT, R0, RZ, !P0 ;  /* 0x000000ff0000720c */ /* 0x004fda0004705670 */
[----:B------:R-:W-:-:S05]  /*18d0*/  @!P0 IMAD.MOV.U32 R3, RZ, RZ, 0x1 ;  /* 0x00000001ff038424 */ /* 0x000fca00078e00ff */
[----:B------:R0:W-:Y:S01]  /*18e0*/  @!P0 STG.E desc[UR8][R8.64], R3 ;  /* 0x0000000308008986 */ /* 0x0001e2000c101908 */
[----:B------:R-:W-:Y:S05]  /*18f0*/  @P1 EXIT ;  /* 0x000000000000194d */ /* 0x000fea0003800000 */
[----:B------:R-:W-:Y:S01]  /*1900*/  STG.E desc[UR8][R12.64], R11 ;  /* 0x0000000b0c007986 */ /* 0x000fe2000c101908 */
[----:B------:R-:W-:Y:S05]  /*1910*/  EXIT ;  /* 0x000000000000794d */ /* 0x000fea0003800000 */
.L_x_6:
[----:B------:R-:W-:-:S00]  /*1920*/  BRA `(.L_x_6) ;  /* 0xfffffffc00fc7947 */ /* 0x000fc0000383ffff */
[----:B------:R-:W-:-:S00]  /*1930*/  NOP ;  /* 0x0000000000007918 */ /* 0x000fc00000000000 */
        /* <DEDUP_REMOVED lines=12> */
.L_x_13:


//--------------------- .text._Z10make_tablePjPS_iiiii --------------------------
	.section	.text._Z10make_tablePjPS_iiiii,"ax",@progbits
	.align	128
        .global         _Z10make_tablePjPS_iiiii
        .type           _Z10make_tablePjPS_iiiii,@function
        .size           _Z10make_tablePjPS_iiiii,(.L_x_14 - _Z10make_tablePjPS_iiiii)
        .other          _Z10make_tablePjPS_iiiii,@"STO_CUDA_ENTRY STV_DEFAULT"
_Z10make_tablePjPS_iiiii:
.text._Z10make_tablePjPS_iiiii:
[----:B------:R-:W-:Y:S01]  /*0000*/  LDC R1, c[0x0][0x37c] ;  /* 0x0000df00ff017b82 */ /* 0x000fe20000000800 */
[----:B------:R-:W0:Y:S07]  /*0010*/  S2R R2, SR_CTAID.Y ;  /* 0x0000000000027919 */ /* 0x000e2e0000002600 */
[----:B------:R-:W1:Y:S01]  /*0020*/  LDC.64 R10, c[0x0][0x390] ;  /* 0x0000e400ff0a7b82 */ /* 0x000e620000000a00 */
[----:B------:R-:W0:Y:S01]  /*0030*/  S2R R3, SR_TID.Y ;  /* 0x0000000000037919 */ /* 0x000e220000002200 */
[----:B------:R-:W2:Y:S01]  /*0040*/  S2R R13, SR_CTAID.X ;  /* 0x00000000000d7919 */ /* 0x000ea20000002500 */
[----:B------:R-:W2:Y:S01]  /*0050*/  S2R R0, SR_TID.X ;  /* 0x0000000000007919 */ /* 0x000ea20000002100 */
[----:B0-----:R-:W-:-:S04]  /*0060*/  LEA R5, R2, R3, 0x5 ;  /* 0x0000000302057211 */ /* 0x001fc800078e28ff */
[----:B------:R-:W-:Y:S01]  /*0070*/  SHF.L.U32 R4, R5, 0x3, RZ ;  /* 0x0000000305047819 */ /* 0x000fe200000006ff */
[----:B--2---:R-:W-:-:S03]  /*0080*/  IMAD R15, R13, 0x20, R0 ;  /* 0x000000200d0f7824 */ /* 0x004fc600078e0200 */
[----:B-1----:R-:W-:-:S04]  /*0090*/  ISETP.GE.AND P0, PT, R4, R11, PT ;  /* 0x0000000b0400720c */ /* 0x002fc80003f06270 */
[----:B------:R-:W-:-:S13]  /*00a0*/  ISETP.GE.OR P0, PT, R15, R10, P0 ;  /* 0x0000000a0f00720c */ /* 0x000fda0000706670 */
[----:B------:R-:W-:Y:S05]  /*00b0*/  @P0 EXIT ;  /* 0x000000000000094d */ /* 0x000fea0003800000 */
[----:B------:R-:W0:Y:S01]  /*00c0*/  LDC.64 R2, c[0x0][0x388] ;  /* 0x0000e200ff027b82 */ /* 0x000e220000000a00 */
[----:B------:R-:W1:Y:S01]  /*00d0*/  LDCU.64 UR4, c[0x0][0x358] ;  /* 0x00006b00ff0477ac */ /* 0x000e620008000a00 */
[----:B------:R-:W2:Y:S06]  /*00e0*/  LDCU UR6, c[0x0][0x3a0] ;  /* 0x00007400ff0677ac */ /* 0x000eac0008000800 */
[----:B------:R-:W3:Y:S08]  /*00f0*/  LDC R11, c[0x0][0x39c] ;  /* 0x0000e700ff0b7b82 */ /* 0x000ef00000000800 */
[----:B------:R-:W4:Y:S01]  /*0100*/  LDC.64 R16, c[0x0][0x380] ;  /* 0x0000e000ff107b82 */ /* 0x000f220000000a00 */
[----:B0-----:R-:W-:-:S06]  /*0110*/  IMAD.WIDE.U32 R2, R5, 0x8, R2 ;  /* 0x0000000805027825 */ /* 0x001fcc00078e0002 */
[----:B-1----:R-:W5:Y:S01]  /*0120*/  LDG.E.64 R2, desc[UR4][R2.64] ;  /* 0x0000000402027981 */ /* 0x002f62000c1e1b00 */
[----:B--2---:R-:W-:Y:S01]  /*0130*/  IADD3 R5, PT, PT, R15, UR6, RZ ;  /* 0x000000060f057c10 */ /* 0x004fe2000fffe0ff */
[C-C-:B------:R-:W-:Y:S02]  /*0140*/  IMAD R23, R10.reuse, 0x4, R15.reuse ;  /* 0x000000040a177824 */ /* 0x140fe400078e020f */
[----:B------:R-:W-:Y:S01]  /*0150*/  IMAD R28, R10, 0x10, R15 ;  /* 0x000000100a1c7824 */ /* 0x000fe200078e020f */
[----:B------:R-:W-:Y:S01]  /*0160*/  IADD3 R13, PT, PT, R13, R10, RZ ;  /* 0x0000000a0d0d7210 */ /* 0x000fe20007ffe0ff */
[----:B---3--:R-:W-:Y:S01]  /*0170*/  IMAD R7, R4, R11, R5 ;  /* 0x0000000b04077224 */ /* 0x008fe200078e0205 */
[----:B------:R-:W0:Y:S03]  /*0180*/  LDCU UR6, c[0x0][0x390] ;  /* 0x00007200ff0677ac */ /* 0x000e260008000800 */
[----:B----4-:R-:W-:-:S04]  /*0190*/  IMAD.WIDE R16, R7, 0x4, R16 ;  /* 0x0000000407107825 */ /* 0x010fc800078e0210 */
[----:B-----5:R-:W-:-:S05]  /*01a0*/  IMAD.WIDE R4, R15, 0x4, R2 ;  /* 0x000000040f047825 */ /* 0x020fca00078e0202 */
[----:B------:R-:W-:Y:S04]  /*01b0*/  STG.E desc[UR4][R4.64], RZ ;  /* 0x000000ff04007986 */ /* 0x000fe8000c101904 */
[----:B------:R-:W2:Y:S01]  /*01c0*/  LDG.E R25, desc[UR4][R16.64] ;  /* 0x0000000410197981 */ /* 0x000ea2000c1e1900 */
[----:B------:R-:W-:-:S04]  /*01d0*/  IMAD.WIDE R6, R10, 0x4, R4 ;  /* 0x000000040a067825 */ /* 0x000fc800078e0204 */
[----:B------:R-:W-:Y:S01]  /*01e0*/  IMAD.WIDE R18, R11, 0x4, R16 ;  /* 0x000000040b127825 */ /* 0x000fe200078e0210 */
[----:B--2---:R1:W-:Y:S04]  /*01f0*/  STG.E desc[UR4][R6.64], R25 ;  /* 0x0000001906007986 */ /* 0x0043e8000c101904 */
[----:B------:R-:W2:Y:S01]  /*0200*/  LDG.E R27, desc[UR4][R18.64] ;  /* 0x00000004121b7981 */ /* 0x000ea2000c1e1900 */
[----:B------:R-:W-:-:S04]  /*0210*/  IMAD.WIDE R8, R10, 0x4, R6 ;  /* 0x000000040a087825 */ /* 0x000fc800078e0206 */
[----:B------:R-:W-:Y:S01]  /*0220*/  IMAD.WIDE R20, R11, 0x4, R18 ;  /* 0x000000040b147825 */ /* 0x000fe200078e0212 */
[----:B--2---:R2:W-:Y:S04]  /*0230*/  STG.E desc[UR4][R8.64], R27 ;  /* 0x0000001b08007986 */ /* 0x0045e8000c101904 */
[----:B------:R-:W3:Y:S01]  /*0240*/  LDG.E R29, desc[UR4][R20.64] ;  /* 0x00000004141d7981 */ /* 0x000ee2000c1e1900 */
[----:B------:R-:W-:-:S04]  /*0250*/  IMAD.WIDE R22, R23, 0x4, R2 ;  /* 0x0000000417167825 */ /* 0x000fc800078e0202 */
[----:B------:R-:W-:Y:S01]  /*0260*/  IMAD.WIDE R16, R11, 0x4, R20 ;  /* 0x000000040b107825 */ /* 0x000fe200078e0214 */
[----:B-1----:R-:W-:Y:S01]  /*0270*/  LEA R25, R10, R15, 0x3 ;  /* 0x0000000f0a197211 */ /* 0x002fe200078e18ff */
[----:B---3--:R1:W-:Y:S04]  /*0280*/  STG.E desc[UR4][R22.64], R29 ;  /* 0x0000001d16007986 */ /* 0x0083e8000c101904 */
[----:B------:R-:W3:Y:S01]  /*0290*/  LDG.E R26, desc[UR4][R16.64] ;  /* 0x00000004101a7981 */ /* 0x000ee2000c1e1900 */
[----:B------:R-:W-:-:S04]  /*02a0*/  IMAD.WIDE R24, R25, 0x4, R2 ;  /* 0x0000000419187825 */ /* 0x000fc800078e0202 */
[----:B------:R-:W-:Y:S01]  /*02b0*/  IMAD.WIDE R18, R11, 0x4, R16 ;  /* 0x000000040b127825 */ /* 0x000fe200078e0210 */
[----:B---3--:R3:W-:Y:S04]  /*02c0*/  STG.E desc[UR4][R24.64], R26 ;  /* 0x0000001a18007986 */ /* 0x0087e8000c101904 */
[----:B--2---:R-:W2:Y:S01]  /*02d0*/  LDG.E R27, desc[UR4][R18.64] ;  /* 0x00000004121b7981 */ /* 0x004ea2000c1e1900 */
[----:B------:R-:W-:-:S04]  /*02e0*/  IMAD.WIDE R20, R28, 0x4, R2 ;  /* 0x000000041c147825 */ /* 0x000fc800078e0202 */
[----:B------:R-:W-:Y:S01]  /*02f0*/  IMAD.WIDE R14, R11, 0x4, R18 ;  /* 0x000000040b0e7825 */ /* 0x000fe200078e0212 */
[----:B--2---:R2:W-:Y:S04]  /*0300*/  STG.E desc[UR4][R20.64], R27 ;  /* 0x0000001b14007986 */ /* 0x0045e8000c101904 */
[----:B-1----:R-:W4:Y:S01]  /*0310*/  LDG.E R29, desc[UR4][R14.64] ;  /* 0x000000040e1d7981 */ /* 0x002f22000c1e1900 */
[----:B------:R-:W-:Y:S02]  /*0320*/  IMAD R13, R13, 0x20, R0 ;  /* 0x000000200d0d7824 */ /* 0x000fe400078e0200 */
[----:B------:R-:W-:-:S04]  /*0330*/  IMAD.WIDE R16, R11, 0x4, R14 ;  /* 0x000000040b107825 */ /* 0x000fc800078e020e */
[----:B------:R-:W-:-:S05]  /*0340*/  IMAD.WIDE R12, R13, 0x4, R2 ;  /* 0x000000040d0c7825 */ /* 0x000fca00078e0202 */
[----:B----4-:R1:W-:Y:S04]  /*0350*/  STG.E desc[UR4][R12.64], R29 ;  /* 0x0000001d0c007986 */ /* 0x0103e8000c101904 */
[----:B---3--:R-:W3:Y:S01]  /*0360*/  LDG.E R25, desc[UR4][R16.64] ;  /* 0x0000000410197981 */ /* 0x008ee2000c1e1900 */
[----:B------:R-:W-:Y:S02]  /*0370*/  IMAD R28, R10, 0x30, R28 ;  /* 0x000000300a1c7824 */ /* 0x000fe400078e021c */
[----:B------:R-:W-:-:S04]  /*0380*/  IMAD.WIDE R22, R11, 0x4, R16 ;  /* 0x000000040b167825 */ /* 0x000fc800078e0210 */
[----:B------:R-:W-:Y:S01]  /*0390*/  IMAD.WIDE R18, R28, 0x4, R2 ;  /* 0x000000041c127825 */ /* 0x000fe200078e0202 */
[----:B------:R-:W-:-:S04]  /*03a0*/  LEA R11, R10, R28, 0x6 ;  /* 0x0000001c0a0b7211 */ /* 0x000fc800078e30ff */
[----:B---3--:R1:W-:Y:S04]  /*03b0*/  STG.E desc[UR4][R18.64], R25 ;  /* 0x0000001912007986 */ /* 0x0083e8000c101904 */
[----:B------:R-:W3:Y:S01]  /*03c0*/  LDG.E R23, desc[UR4][R22.64] ;  /* 0x0000000416177981 */ /* 0x000ee2000c1e1900 */
[----:B------:R-:W-:-:S04]  /*03d0*/  IMAD.WIDE R14, R11, 0x4, R2 ;  /* 0x000000040b0e7825 */ /* 0x000fc800078e0202 */
[----:B--2---:R-:W-:Y:S01]  /*03e0*/  IMAD.MOV.U32 R21, RZ, RZ, 0x3 ;  /* 0x00000003ff157424 */ /* 0x004fe200078e00ff */
[----:B0--3--:R1:W-:Y:S06]  /*03f0*/  STG.E desc[UR4][R14.64], R23 ;  /* 0x000000170e007986 */ /* 0x0093ec000c101904 */
.L_x_7:
[----:B------:R-:W-:-:S04]  /*0400*/  IADD3 R0, PT, PT, -R21, RZ, RZ ;  /* 0x000000ff15007210 */ /* 0x000fc80007ffe1ff */
[----:B------:R-:W-:-:S05]  /*0410*/  LOP3.LUT R0, R21, R0, RZ, 0xc0, !PT ;  /* 0x0000000015007212 */ /* 0x000fca00078ec0ff */
[----:B------:R-:W-:Y:S02]  /*0420*/  IMAD.IADD R10, R21, 0x1, -R0 ;  /* 0x00000001150a7824 */ /* 0x000fe400078e0a00 */
[----:B------:R-:W-:Y:S02]  /*0430*/  IMAD R17, R0, UR6, RZ ;  /* 0x0000000600117c24 */ /* 0x000fe4000f8e02ff */
[----:B01----:R-:W-:Y:S02]  /*0440*/  IMAD R15, R10, UR6, RZ ;  /* 0x000000060a0f7c24 */ /* 0x003fe4000f8e02ff */
[----:B------:R-:W-:-:S04]  /*0450*/  IMAD.WIDE R22, R17, 0x4, R4 ;  /* 0x0000000411167825 */ /* 0x000fc800078e0204 */
[----:B------:R-:W-:Y:S01]  /*0460*/  IMAD.WIDE R14, R15, 0x4, R4 ;  /* 0x000000040f0e7825 */ /* 0x000fe200078e0204 */
[----:B------:R-:W2:Y:S04]  /*0470*/  LDG.E R10, desc[UR4][R22.64] ;  /* 0x00000004160a7981 */ /* 0x000ea8000c1e1900 */
[----:B------:R0:W2:Y:S01]  /*0480*/  LDG.E R19, desc[UR4][R14.64] ;  /* 0x000000040e137981 */ /* 0x0000a2000c1e1900 */
[-C--:B------:R-:W-:Y:S01]  /*0490*/  IABS R18, R0.reuse ;  /* 0x0000000000127213 */ /* 0x080fe20000000000 */
[----:B------:R-:W-:Y:S01]  /*04a0*/  IMAD.IADD R16, R0, 0x1, R21 ;  /* 0x0000000100107824 */ /* 0x000fe200078e0215 */
[----:B------:R-:W-:Y:S02]  /*04b0*/  IABS R24, R0 ;  /* 0x0000000000187213 */ /* 0x000fe40000000000 */
[----:B------:R-:W1:Y:S02]  /*04c0*/  I2F.RP R20, R18 ;  /* 0x0000001200147306 */ /* 0x000e640000209400 */
[----:B------:R-:W-:Y:S01]  /*04d0*/  LOP3.LUT R21, R16, R21, RZ, 0x3c, !PT ;  /* 0x0000001510157212 */ /* 0x000fe200078e3cff */
[----:B0-----:R-:W-:-:S03]  /*04e0*/  IMAD.WIDE R14, R17, 0x4, R14 ;  /* 0x00000004110e7825 */ /* 0x001fc600078e020e */
[----:B------:R-:W-:-:S04]  /*04f0*/  SHF.R.S32.HI R21, RZ, 0x2, R21 ;  /* 0x00000002ff157819 */ /* 0x000fc80000011415 */
[----:B------:R-:W-:Y:S02]  /*0500*/  IABS R22, R21 ;  /* 0x0000001500167213 */ /* 0x000fe40000000000 */
[----:B------:R-:W-:Y:S01]  /*0510*/  LOP3.LUT R21, R21, R0, RZ, 0x3c, !PT ;  /* 0x0000000015157212 */ /* 0x000fe200078e3cff */
[----:B-1----:R-:W0:Y:S03]  /*0520*/  MUFU.RCP R20, R20 ;  /* 0x0000001400147308 */ /* 0x002e260000001000 */
[----:B------:R-:W-:Y:S02]  /*0530*/  ISETP.GE.AND P1, PT, R21, RZ, PT ;  /* 0x000000ff1500720c */ /* 0x000fe40003f26270 */
[----:B0-----:R-:W-:-:S04]  /*0540*/  IADD3 R12, PT, PT, R20, 0xffffffe, RZ ;  /* 0x0ffffffe140c7810 */ /* 0x001fc80007ffe0ff */
[----:B------:R0:W1:Y:S02]  /*0550*/  F2I.FTZ.U32.TRUNC.NTZ R13, R12 ;  /* 0x0000000c000d7305 */ /* 0x000064000021f000 */
[----:B0-----:R-:W-:Y:S01]  /*0560*/  IMAD.MOV.U32 R12, RZ, RZ, RZ ;  /* 0x000000ffff0c7224 */ /* 0x001fe200078e00ff */
[----:B-1----:R-:W-:-:S05]  /*0570*/  IADD3 R23, PT, PT, RZ, -R13, RZ ;  /* 0x8000000dff177210 */ /* 0x002fca0007ffe0ff */
[----:B------:R-:W-:-:S04]  /*0580*/  IMAD R23, R23, R18, RZ ;  /* 0x0000001217177224 */ /* 0x000fc800078e02ff */
[----:B------:R-:W-:Y:S01]  /*0590*/  IMAD.HI.U32 R13, R13, R23, R12 ;  /* 0x000000170d0d7227 */ /* 0x000fe200078e000c */
[----:B------:R-:W-:-:S03]  /*05a0*/  IADD3 R23, PT, PT, RZ, -R24, RZ ;  /* 0x80000018ff177210 */ /* 0x000fc60007ffe0ff */
[----:B------:R-:W-:-:S04]  /*05b0*/  IMAD.MOV.U32 R12, RZ, RZ, R22 ;  /* 0x000000ffff0c7224 */ /* 0x000fc800078e0016 */
[----:B------:R-:W-:-:S04]  /*05c0*/  IMAD.HI.U32 R13, R13, R12, RZ ;  /* 0x0000000c0d0d7227 */ /* 0x000fc800078e00ff */
[----:B------:R-:W-:-:S05]  /*05d0*/  IMAD R23, R13, R23, R12 ;  /* 0x000000170d177224 */ /* 0x000fca00078e020c */
[----:B------:R-:W-:-:S13]  /*05e0*/  ISETP.GT.U32.AND P2, PT, R18, R23, PT ;  /* 0x000000171200720c */ /* 0x000fda0003f44070 */
[-C--:B------:R-:W-:Y:S01]  /*05f0*/  @!P2 IADD3 R23, PT, PT, R23, -R18.reuse, RZ ;  /* 0x800000121717a210 */ /* 0x080fe20007ffe0ff */
[----:B------:R-:W-:Y:S01]  /*0600*/  @!P2 VIADD R13, R13, 0x1 ;  /* 0x000000010d0da836 */ /* 0x000fe20000000000 */
[----:B------:R-:W-:Y:S02]  /*0610*/  ISETP.NE.AND P2, PT, R0, RZ, PT ;  /* 0x000000ff0000720c */ /* 0x000fe40003f45270 */
[----:B------:R-:W-:-:S13]  /*0620*/  ISETP.GE.U32.AND P0, PT, R23, R18, PT ;  /* 0x000000121700720c */ /* 0x000fda0003f06070 */
[----:B------:R-:W-:-:S05]  /*0630*/  @P0 IADD3 R13, PT, PT, R13, 0x1, RZ ;  /* 0x000000010d0d0810 */ /* 0x000fca0007ffe0ff */
[----:B------:R-:W-:Y:S01]  /*0640*/  @!P1 IMAD.MOV R13, RZ, RZ, -R13 ;  /* 0x000000ffff0d9224 */ /* 0x000fe200078e0a0d */
[----:B------:R-:W-:-:S04]  /*0650*/  @!P2 LOP3.LUT R13, RZ, R0, RZ, 0x33, !PT ;  /* 0x00000000ff0da212 */ /* 0x000fc800078e33ff */
[----:B------:R-:W-:-:S04]  /*0660*/  LOP3.LUT R21, R13, R16, RZ, 0xfc, !PT ;  /* 0x000000100d157212 */ /* 0x000fc800078efcff */
[----:B------:R-:W-:Y:S02]  /*0670*/  ISETP.GE.AND P0, PT, R21, 0x100, PT ;  /* 0x000001001500780c */ /* 0x000fe40003f06270 */
[----:B--2---:R-:W-:-:S05]  /*0680*/  LOP3.LUT R19, R19, R10, RZ, 0xfc, !PT ;  /* 0x0000000a13137212 */ /* 0x004fca00078efcff */
[----:B------:R0:W-:Y:S06]  /*0690*/  STG.E desc[UR4][R14.64], R19 ;  /* 0x000000130e007986 */ /* 0x0001ec000c101904 */
[----:B------:R-:W-:Y:S05]  /*06a0*/  @!P0 BRA `(.L_x_7) ;  /* 0xfffffffc00548947 */ /* 0x000fea000383ffff */
[----:B------:R-:W-:Y:S01]  /*06b0*/  HFMA2 R21, -RZ, RZ, 0, 4.17232513427734375e-07 ;  /* 0x00000007ff157431 */ /* 0x000fe200000001ff */
[----:B------:R-:W1:Y:S06]  /*06c0*/  LDCU UR6, c[0x0][0x390] ;  /* 0x00007200ff0677ac */ /* 0x000e6c0008000800 */
.L_x_8:
[----:B------:R-:W-:-:S05]  /*06d0*/  IMAD.MOV R0, RZ, RZ, -R21 ;  /* 0x000000ffff007224 */ /* 0x000fca00078e0a15 */
[----:B------:R-:W-:-:S04]  /*06e0*/  LOP3.LUT R0, R21, R0, RZ, 0xc0, !PT ;  /* 0x0000000015007212 */ /* 0x000fc800078ec0ff */
[C---:B------:R-:W-:Y:S01]  /*06f0*/  IADD3 R10, PT, PT, -R0.reuse, R21, RZ ;  /* 0x00000015000a7210 */ /* 0x040fe20007ffe1ff */
[----:B-1----:R-:W-:-:S04]  /*0700*/  IMAD R17, R0, UR6, RZ ;  /* 0x0000000600117c24 */ /* 0x002fc8000f8e02ff */
[----:B0-2---:R-:W-:Y:S02]  /*0710*/  IMAD R15, R10, UR6, RZ ;  /* 0x000000060a0f7c24 */ /* 0x005fe4000f8e02ff */
[----:B------:R-:W-:-:S04]  /*0720*/  IMAD.WIDE R22, R17, 0x4, R4 ;  /* 0x0000000411167825 */ /* 0x000fc800078e0204 */
[----:B------:R-:W-:Y:S01]  /*0730*/  IMAD.WIDE R14, R15, 0x4, R4 ;  /* 0x000000040f0e7825 */ /* 0x000fe200078e0204 */
[----:B------:R-:W2:Y:S04]  /*0740*/  LDG.E R10, desc[UR4][R22.64] ;  /* 0x00000004160a7981 */ /* 0x000ea8000c1e1900 */
[----:B------:R0:W2:Y:S01]  /*0750*/  LDG.E R19, desc[UR4][R14.64] ;  /* 0x000000040e137981 */ /* 0x0000a2000c1e1900 */
[-C--:B------:R-:W-:Y:S02]  /*0760*/  IABS R18, R0.reuse ;  /* 0x0000000000127213 */ /* 0x080fe40000000000 */
[----:B------:R-:W-:Y:S02]  /*0770*/  IADD3 R16, PT, PT, R0, R21, RZ ;  /* 0x0000001500107210 */ /* 0x000fe40007ffe0ff */
[----:B------:R-:W1:Y:S01]  /*0780*/  I2F.RP R20, R18 ;  /* 0x0000001200147306 */ /* 0x000e620000209400 */
[----:B------:R-:W-:-:S02]  /*0790*/  IABS R24, R0 ;  /* 0x0000000000187213 */ /* 0x000fc40000000000 */
[----:B------:R-:W-:Y:S01]  /*07a0*/  LOP3.LUT R21, R16, R21, RZ, 0x3c, !PT ;  /* 0x0000001510157212 */ /* 0x000fe200078e3cff */
[----:B0-----:R-:W-:-:S03]  /*07b0*/  IMAD.WIDE R14, R17, 0x4, R14 ;  /* 0x00000004110e7825 */ /* 0x001fc600078e020e */
[----:B------:R-:W-:-:S04]  /*07c0*/  SHF.R.S32.HI R21, RZ, 0x2, R21 ;  /* 0x00000002ff157819 */ /* 0x000fc80000011415 */
[----:B------:R-:W-:Y:S02]  /*07d0*/  IABS R22, R21 ;  /* 0x0000001500167213 */ /* 0x000fe40000000000 */
[----:B------:R-:W-:Y:S01]  /*07e0*/  LOP3.LUT R21, R21, R0, RZ, 0x3c, !PT ;  /* 0x0000000015157212 */ /* 0x000fe200078e3cff */
[----:B-1----:R-:W0:Y:S03]  /*07f0*/  MUFU.RCP R20, R20 ;  /* 0x0000001400147308 */ /* 0x002e260000001000 */
[----:B------:R-:W-:Y:S01]  /*0800*/  ISETP.GE.AND P1, PT, R21, RZ, PT ;  /* 0x000000ff1500720c */ /* 0x000fe20003f26270 */
[----:B0-----:R-:W-:-:S04]  /*0810*/  VIADD R12, R20, 0xffffffe ;  /* 0x0ffffffe140c7836 */ /* 0x001fc80000000000 */
[----:B------:R0:W1:Y:S02]  /*0820*/  F2I.FTZ.U32.TRUNC.NTZ R13, R12 ;  /* 0x0000000c000d7305 */ /* 0x000064000021f000 */
[----:B0-----:R-:W-:Y:S01]  /*0830*/  MOV R12, RZ ;  /* 0x000000ff000c7202 */ /* 0x001fe20000000f00 */
[----:B-1----:R-:W-:-:S04]  /*0840*/  IMAD.MOV R23, RZ, RZ, -R13 ;  /* 0x000000ffff177224 */ /* 0x002fc800078e0a0d */
[----:B------:R-:W-:-:S04]  /*0850*/  IMAD R23, R23, R18, RZ ;  /* 0x0000001217177224 */ /* 0x000fc800078e02ff */
[----:B------:R-:W-:Y:S01]  /*0860*/  IMAD.HI.U32 R13, R13, R23, R12 ;  /* 0x000000170d0d7227 */ /* 0x000fe200078e000c */
[----:B------:R-:W-:-:S03]  /*0870*/  MOV R12, R22 ;  /* 0x00000016000c7202 */ /* 0x000fc60000000f00 */
[----:B------:R-:W-:Y:S02]  /*0880*/  IMAD.MOV R23, RZ, RZ, -R24 ;  /* 0x000000ffff177224 */ /* 0x000fe400078e0a18 */
[----:B------:R-:W-:-:S04]  /*0890*/  IMAD.HI.U32 R13, R13, R12, RZ ;  /* 0x0000000c0d0d7227 */ /* 0x000fc800078e00ff */
[----:B------:R-:W-:-:S05]  /*08a0*/  IMAD R23, R13, R23, R12 ;  /* 0x000000170d177224 */ /* 0x000fca00078e020c */
[----:B------:R-:W-:-:S13]  /*08b0*/  ISETP.GT.U32.AND P2, PT, R18, R23, PT ;  /* 0x000000171200720c */ /* 0x000fda0003f44070 */
[----:B------:R-:W-:Y:S01]  /*08c0*/  @!P2 IMAD.IADD R23, R23, 0x1, -R18 ;  /* 0x000000011717a824 */ /* 0x000fe200078e0a12 */
[----:B------:R-:W-:Y:S02]  /*08d0*/  @!P2 IADD3 R13, PT, PT, R13, 0x1, RZ ;  /* 0x000000010d0da810 */ /* 0x000fe40007ffe0ff */
[----:B------:R-:W-:Y:S02]  /*08e0*/  ISETP.NE.AND P2, PT, R0, RZ, PT ;  /* 0x000000ff0000720c */ /* 0x000fe40003f45270 */
[----:B------:R-:W-:-:S13]  /*08f0*/  ISETP.GE.U32.AND P0, PT, R23, R18, PT ;  /* 0x000000121700720c */ /* 0x000fda0003f06070 */
[----:B------:R-:W-:-:S05]  /*0900*/  @P0 VIADD R13, R13, 0x1 ;  /* 0x000000010d0d0836 */ /* 0x000fca0000000000 */
[----:B------:R-:W-:Y:S02]  /*0910*/  @!P1 IADD3 R13, PT, PT, -R13, RZ, RZ ;  /* 0x000000ff0d0d9210 */ /* 0x000fe40007ffe1ff */
[----:B------:R-:W-:-:S04]  /*0920*/  @!P2 LOP3.LUT R13, RZ, R0, RZ, 0x33, !PT ;  /* 0x00000000ff0da212 */ /* 0x000fc800078e33ff */
[----:B------:R-:W-:-:S04]  /*0930*/  LOP3.LUT R21, R13, R16, RZ, 0xfc, !PT ;  /* 0x000000100d157212 */ /* 0x000fc800078efcff */
[----:B------:R-:W-:Y:S02]  /*0940*/  ISETP.GE.AND P0, PT, R21, 0x100, PT ;  /* 0x000001001500780c */ /* 0x000fe40003f06270 */
[----:B--2---:R-:W-:-:S05]  /*0950*/  LOP3.LUT R19, R19, R10, RZ, 0xfc, !PT ;  /* 0x0000000a13137212 */ /* 0x004fca00078efcff */
[----:B------:R2:W-:Y:S06]  /*0960*/  STG.E desc[UR4][R14.64], R19 ;  /* 0x000000130e007986 */ /* 0x0005ec000c101904 */
[----:B------:R-:W-:Y:S05]  /*0970*/  @!P0 BRA `(.L_x_8) ;  /* 0xfffffffc00548947 */ /* 0x000fea000383ffff */
[----:B------:R-:W-:Y:S01]  /*0980*/  IMAD.MOV.U32 R21, RZ, RZ, 0xf ;  /* 0x0000000fff157424 */ /* 0x000fe200078e00ff */
[----:B------:R-:W0:Y:S06]  /*0990*/  LDCU UR6, c[0x0][0x390] ;  /* 0x00007200ff0677ac */ /* 0x000e2c0008000800 */
.L_x_9:
[----:B------:R-:W-:-:S04]  /*09a0*/  IADD3 R0, PT, PT, -R21, RZ, RZ ;  /* 0x000000ff15007210 */ /* 0x000fc80007ffe1ff */
[----:B------:R-:W-:-:S05]  /*09b0*/  LOP3.LUT R0, R21, R0, RZ, 0xc0, !PT ;  /* 0x0000000015007212 */ /* 0x000fca00078ec0ff */
[----:B------:R-:W-:Y:S02]  /*09c0*/  IMAD.IADD R10, R21, 0x1, -R0 ;  /* 0x00000001150a7824 */ /* 0x000fe400078e0a00 */
[----:B0-----:R-:W-:Y:S02]  /*09d0*/  IMAD R17, R0, UR6, RZ ;  /* 0x0000000600117c24 */ /* 0x001fe4000f8e02ff */
[----:B-12---:R-:W-:Y:S02]  /*09e0*/  IMAD R15, R10, UR6, RZ ;  /* 0x000000060a0f7c24 */ /* 0x006fe4000f8e02ff */
        /* <DEDUP_REMOVED lines=38> */
[----:B------:R-:W-:Y:S01]  /*0c50*/  MOV R21, 0x1f ;  /* 0x0000001f00157802 */ /* 0x000fe20000000f00 */
[----:B------:R-:W0:Y:S06]  /*0c60*/  LDCU UR6, c[0x0][0x390] ;  /* 0x00007200ff0677ac */ /* 0x000e2c0008000800 */
.L_x_10:
[----:B------:R-:W-:-:S05]  /*0c70*/  IMAD.MOV R0, RZ, RZ, -R21 ;  /* 0x000000ffff007224 */ /* 0x000fca00078e0a15 */
[----:B------:R-:W-:-:S04]  /*0c80*/  LOP3.LUT R0, R21, R0, RZ, 0xc0, !PT ;  /* 0x0000000015007212 */ /* 0x000fc800078ec0ff */
[C---:B------:R-:W-:Y:S01]  /*0c90*/  IADD3 R10, PT, PT, -R0.reuse, R21, RZ ;  /* 0x00000015000a7210 */ /* 0x040fe20007ffe1ff */
[----:B0-----:R-:W-:-:S04]  /*0ca0*/  IMAD R17, R0, UR6, RZ ;  /* 0x0000000600117c24 */ /* 0x001fc8000f8e02ff */
[----:B-12---:R-:W-:Y:S02]  /*0cb0*/  IMAD R15, R10, UR6, RZ ;  /* 0x000000060a0f7c24 */ /* 0x006fe4000f8e02ff */
        /* <DEDUP_REMOVED lines=17> */
[----:B0-----:R-:W-:Y:S02]  /*0dd0*/  HFMA2 R12, -RZ, RZ, 0, 0 ;  /* 0x00000000ff0c7431 */ /* 0x001fe400000001ff */
        /* <DEDUP_REMOVED lines=20> */
[----:B------:R-:W0:Y:S01]  /*0f20*/  LDC R0, c[0x0][0x390] ;  /* 0x0000e400ff007b82 */ /* 0x000e220000000800 */
[----:B--2---:R-:W-:-:S07]  /*0f30*/  IMAD.MOV.U32 R14, RZ, RZ, 0x3f ;  /* 0x0000003fff0e7424 */ /* 0x004fce00078e00ff */
.L_x_11:
[----:B------:R-:W-:-:S04]  /*0f40*/  IADD3 R17, PT, PT, -R14, RZ, RZ ;  /* 0x000000ff0e117210 */ /* 0x000fc80007ffe1ff */
[----:B------:R-:W-:-:S05]  /*0f50*/  LOP3.LUT R17, R14, R17, RZ, 0xc0, !PT ;  /* 0x000000110e117212 */ /* 0x000fca00078ec0ff */
[----:B-1----:R-:W-:Y:S02]  /*0f60*/  IMAD.IADD R13, R14, 0x1, -R17 ;  /* 0x000000010e0d7824 */ /* 0x002fe400078e0a11 */
[-C--:B0-----:R-:W-:Y:S02]  /*0f70*/  IMAD R19, R17, R0.reuse, RZ ;  /* 0x0000000011137224 */ /* 0x081fe400078e02ff */
[----:B------:R-:W-:Y:S02]  /*0f80*/  IMAD R13, R13, R0, RZ ;  /* 0x000000000d0d7224 */ /* 0x000fe400078e02ff */
        /* <DEDUP_REMOVED lines=9> */
[----:B------:R-:W-:Y:S01]  /*1020*/  IMAD.MOV.U32 R14, RZ, RZ, RZ ;  /* 0x000000ffff0e7224 */ /* 0x000fe200078e00ff */
[----:B------:R-:W-:Y:S01]  /*1030*/  IADD3 R25, PT, PT, RZ, -R25, RZ ;  /* 0x80000019ff197210 */ /* 0x000fe20007ffe0ff */
[----:B0-----:R-:W-:Y:S01]  /*1040*/  IMAD.WIDE R12, R19, 0x4, R12 ;  /* 0x00000004130c7825 */ /* 0x001fe200078e020c */
[----:B------:R-:W-:-:S04]  /*1050*/  SHF.R.S32.HI R20, RZ, 0x2, R20 ;  /* 0x00000002ff147819 */ /* 0x000fc80000011414 */
[----:B------:R-:W-:Y:S02]  /*1060*/  IABS R22, R20 ;  /* 0x0000001400167213 */ /* 0x000fe40000000000 */
[----:B------:R-:W-:Y:S01]  /*1070*/  LOP3.LUT R20, R20, R17, RZ, 0x3c, !PT ;  /* 0x0000001114147212 */ /* 0x000fe200078e3cff */
[----:B-1----:R-:W0:Y:S03]  /*1080*/  MUFU.RCP R24, R24 ;  /* 0x0000001800187308 */ /* 0x002e260000001000 */
[----:B------:R-:W-:Y:S02]  /*1090*/  ISETP.GE.AND P1, PT, R20, RZ, PT ;  /* 0x000000ff1400720c */ /* 0x000fe40003f26270 */
[----:B0-----:R-:W-:-:S06]  /*10a0*/  IADD3 R15, PT, PT, R24, 0xffffffe, RZ ;  /* 0x0ffffffe180f7810 */ /* 0x001fcc0007ffe0ff */
[----:B------:R-:W0:Y:S02]  /*10b0*/  F2I.FTZ.U32.TRUNC.NTZ R15, R15 ;  /* 0x0000000f000f7305 */ /* 0x000e24000021f000 */
[----:B0-----:R-:W-:-:S05]  /*10c0*/  IADD3 R23, PT, PT, RZ, -R15, RZ ;  /* 0x8000000fff177210 */ /* 0x001fca0007ffe0ff */
[----:B------:R-:W-:-:S04]  /*10d0*/  IMAD R23, R23, R18, RZ ;  /* 0x0000001217177224 */ /* 0x000fc800078e02ff */
[----:B------:R-:W-:-:S04]  /*10e0*/  IMAD.HI.U32 R14, R15, R23, R14 ;  /* 0x000000170f0e7227 */ /* 0x000fc800078e000e */
[----:B------:R-:W-:Y:S01]  /*10f0*/  IMAD.MOV.U32 R15, RZ, RZ, R22 ;  /* 0x000000ffff0f7224 */ /* 0x000fe200078e0016 */
[----:B------:R-:W-:-:S03]  /*1100*/  MOV R22, R25 ;  /* 0x0000001900167202 */ /* 0x000fc60000000f00 */
        /* <DEDUP_REMOVED lines=15> */
[----:B------:R-:W-:Y:S01]  /*1200*/  IMAD.MOV R4, RZ, RZ, -R0 ;  /* 0x000000ffff047224 */ /* 0x000fe200078e0a00 */
[----:B-1----:R-:W2:Y:S04]  /*1210*/  LDG.E R12, desc[UR4][R6.64] ;  /* 0x00000004060c7981 */ /* 0x002ea8000c1e1900 */
[----:B------:R-:W-:-:S05]  /*1220*/  LEA R11, R4, R11, 0x1 ;  /* 0x0000000b040b7211 */ /* 0x000fca00078e08ff */
[----:B------:R-:W-:-:S05]  /*1230*/  IMAD.WIDE R4, R11, 0x4, R2 ;  /* 0x000000040b047825 */ /* 0x000fca00078e0202 */
[----:B------:R-:W2:Y:S01]  /*1240*/  LDG.E R13, desc[UR4][R4.64] ;  /* 0x00000004040d7981 */ /* 0x000ea2000c1e1900 */
[----:B------:R-:W-:-:S04]  /*1250*/  IMAD.IADD R11, R11, 0x1, R0 ;  /* 0x000000010b0b7824 */ /* 0x000fc800078e0200 */
[C---:B------:R-:W-:Y:S02]  /*1260*/  IMAD R15, R0.reuse, 0x3f, R11 ;  /* 0x0000003f000f7824 */ /* 0x040fe400078e020b */
[----:B------:R-:W-:Y:S01]  /*1270*/  IMAD.WIDE R10, R0, 0x4, R4 ;  /* 0x00000004000a7825 */ /* 0x000fe200078e0204 */
[----:B--2---:R-:W-:-:S03]  /*1280*/  LOP3.LUT R17, R13, R12, RZ, 0xfc, !PT ;  /* 0x0000000c0d117212 */ /* 0x004fc600078efcff */
[C---:B------:R-:W-:Y:S02]  /*1290*/  IMAD.WIDE R12, R15.reuse, 0x4, R2 ;  /* 0x000000040f0c7825 */ /* 0x040fe400078e0202 */
[----:B------:R0:W-:Y:S04]  /*12a0*/  STG.E desc[UR4][R10.64], R17 ;  /* 0x000000110a007986 */ /* 0x0001e8000c101904 */
[----:B------:R-:W2:Y:S04]  /*12b0*/  LDG.E R14, desc[UR4][R6.64] ;  /* 0x00000004060e7981 */ /* 0x000ea8000c1e1900 */
[----:B------:R-:W2:Y:S01]  /*12c0*/  LDG.E R19, desc[UR4][R12.64] ;  /* 0x000000040c137981 */ /* 0x000ea2000c1e1900 */
[----:B------:R-:W-:Y:S01]  /*12d0*/  IADD3 R15, PT, PT, R15, R0, RZ ;  /* 0x000000000f0f7210 */ /* 0x000fe20007ffe0ff */
[----:B------:R-:W-:-:S04]  /*12e0*/  IMAD.WIDE R4, R0, 0x4, R12 ;  /* 0x0000000400047825 */ /* 0x000fc800078e020c */
[----:B------:R-:W-:Y:S01]  /*12f0*/  IMAD R21, R0, 0x1f, R15 ;  /* 0x0000001f00157824 */ /* 0x000fe200078e020f */
[----:B--2---:R-:W-:-:S03]  /*1300*/  LOP3.LUT R19, R19, R14, RZ, 0xfc, !PT ;  /* 0x0000000e13137212 */ /* 0x004fc600078efcff */
[C---:B------:R-:W-:Y:S02]  /*1310*/  IMAD.WIDE R14, R21.reuse, 0x4, R2 ;  /* 0x00000004150e7825 */ /* 0x040fe400078e0202 */
[----:B------:R1:W-:Y:S04]  /*1320*/  STG.E desc[UR4][R4.64], R19 ;  /* 0x0000001304007986 */ /* 0x0003e8000c101904 */
[----:B------:R-:W2:Y:S04]  /*1330*/  LDG.E R16, desc[UR4][R6.64] ;  /* 0x0000000406107981 */ /* 0x000ea8000c1e1900 */
[----:B------:R-:W2:Y:S01]  /*1340*/  LDG.E R23, desc[UR4][R14.64] ;  /* 0x000000040e177981 */ /* 0x000ea2000c1e1900 */
[----:B------:R-:W-:-:S04]  /*1350*/  IMAD.IADD R21, R21, 0x1, R0 ;  /* 0x0000000115157824 */ /* 0x000fc800078e0200 */
[C---:B------:R-:W-:Y:S02]  /*1360*/  IMAD R21, R0.reuse, 0xf, R21 ;  /* 0x0000000f00157824 */ /* 0x040fe400078e0215 */
[----:B0-----:R-:W-:-:S04]  /*1370*/  IMAD.WIDE R10, R0, 0x4, R14 ;  /* 0x00000004000a7825 */ /* 0x001fc800078e020e */
[----:B------:R-:W-:Y:S01]  /*1380*/  IMAD.WIDE R12, R21, 0x4, R2 ;  /* 0x00000004150c7825 */ /* 0x000fe200078e0202 */
[----:B--2---:R-:W-:-:S05]  /*1390*/  LOP3.LUT R23, R23, R16, RZ, 0xfc, !PT ;  /* 0x0000001017177212 */ /* 0x004fca00078efcff */
[----:B------:R0:W-:Y:S04]  /*13a0*/  STG.E desc[UR4][R10.64], R23 ;  /* 0x000000170a007986 */ /* 0x0001e8000c101904 */
[----:B------:R-:W2:Y:S04]  /*13b0*/  LDG.E R16, desc[UR4][R6.64] ;  /* 0x0000000406107981 */ /* 0x000ea8000c1e1900 */
[----:B------:R-:W2:Y:S01]  /*13c0*/  LDG.E R17, desc[UR4][R12.64] ;  /* 0x000000040c117981 */ /* 0x000ea2000c1e1900 */
[----:B------:R-:W-:Y:S01]  /*13d0*/  IADD3 R21, PT, PT, R21, R0, RZ ;  /* 0x0000000015157210 */ /* 0x000fe20007ffe0ff */
[----:B-1----:R-:W-:-:S04]  /*13e0*/  IMAD.WIDE R4, R0, 0x4, R12 ;  /* 0x0000000400047825 */ /* 0x002fc800078e020c */
[----:B------:R-:W-:-:S04]  /*13f0*/  IMAD R21, R0, 0x7, R21 ;  /* 0x0000000700157824 */ /* 0x000fc800078e0215 */
[----:B------:R-:W-:Y:S01]  /*1400*/  IMAD.WIDE R14, R21, 0x4, R2 ;  /* 0x00000004150e7825 */ /* 0x000fe200078e0202 */
[----:B--2---:R-:W-:-:S05]  /*1410*/  LOP3.LUT R17, R17, R16, RZ, 0xfc, !PT ;  /* 0x0000001011117212 */ /* 0x004fca00078efcff */
        /* <DEDUP_REMOVED lines=11> */
[----:B-1----:R-:W-:Y:S01]  /*14d0*/  IMAD.WIDE R4, R0, 0x4, R2 ;  /* 0x0000000400047825 */ /* 0x002fe200078e0202 */
[----:B--2---:R-:W-:-:S03]  /*14e0*/  LOP3.LUT R17, R13, R12, RZ, 0xfc, !PT ;  /* 0x0000000c0d117212 */ /* 0x004fc600078efcff */
[C---:B------:R-:W-:Y:S02]  /*14f0*/  IMAD.WIDE R12, R0.reuse, 0x4, R4 ;  /* 0x00000004000c7825 */ /* 0x040fe400078e0204 */
[----:B------:R1:W-:Y:S04]  /*1500*/  STG.E desc[UR4][R4.64], R17 ;  /* 0x0000001104007986 */ /* 0x0003e8000c101904 */
[----:B------:R-:W2:Y:S04]  /*1510*/  LDG.E R16, desc[UR4][R6.64] ;  /* 0x0000000406107981 */ /* 0x000ea8000c1e1900 */
[----:B------:R-:W2:Y:S01]  /*1520*/  LDG.E R21, desc[UR4][R12.64] ;  /* 0x000000040c157981 */ /* 0x000ea2000c1e1900 */
[----:B------:R-:W-:Y:S01]  /*1530*/  IMAD.WIDE R14, R0, 0x4, R12 ;  /* 0x00000004000e7825 */ /* 0x000fe200078e020c */
[----:B--2---:R-:W-:-:S05]  /*1540*/  LOP3.LUT R21, R21, R16, RZ, 0xfc, !PT ;  /* 0x0000001015157212 */ /* 0x004fca00078efcff */
[----:B------:R-:W-:Y:S04]  /*1550*/  STG.E desc[UR4][R14.64], R21 ;  /* 0x000000150e007986 */ /* 0x000fe8000c101904 */
[----:B------:R-:W2:Y:S04]  /*1560*/  LDG.E R8, desc[UR4][R8.64] ;  /* 0x0000000408087981 */ /* 0x000ea8000c1e1900 */
[----:B0-----:R-:W2:Y:S01]  /*1570*/  LDG.E R11, desc[UR4][R12.64] ;  /* 0x000000040c0b7981 */ /* 0x001ea2000c1e1900 */
[----:B------:R-:W-:Y:S01]  /*1580*/  IMAD.WIDE R2, R0, 0x4, R14 ;  /* 0x0000000400027825 */ /* 0x000fe200078e020e */
[----:B--2---:R-:W-:-:S05]  /*1590*/  LOP3.LUT R11, R11, R8, RZ, 0xfc, !PT ;  /* 0x000000080b0b7212 */ /* 0x004fca00078efcff */
[----:B------:R-:W-:Y:S04]  /*15a0*/  STG.E desc[UR4][R2.64], R11 ;  /* 0x0000000b02007986 */ /* 0x000fe8000c101904 */
[----:B------:R-:W2:Y:S01]  /*15b0*/  LDG.E R10, desc[UR4][R6.64] ;  /* 0x00000004060a7981 */ /* 0x000ea2000c1e1900 */
[----:B-1----:R-:W-:Y:S01]  /*15c0*/  IMAD.WIDE R4, R0, 0x4, R2 ;  /* 0x0000000400047825 */ /* 0x002fe200078e0202 */
[----:B--2---:R-:W-:-:S05]  /*15d0*/  LOP3.LUT R17, R11, R10, RZ, 0xfc, !PT ;  /* 0x0000000a0b117212 */ /* 0x004fca00078efcff */
[----:B------:R-:W-:Y:S01]  /*15e0*/  STG.E desc[UR4][R4.64], R17 ;  /* 0x0000001104007986 */ /* 0x000fe2000c101904 */
[----:B------:R-:W-:Y:S05]  /*15f0*/  EXIT ;  /* 0x000000000000794d */ /* 0x000fea0003800000 */
.L_x_12:
        /* <DEDUP_REMOVED lines=16> */
.L_x_14:


//--------------------- .nv.shared._Z8m4ri_mulPjS_PS_iiiiii --------------------------
	.section	.nv.shared._Z8m4ri_mulPjS_PS_iiiiii,"aw",@nobits
	.sectionflags	@""
	.align	4
.nv.shared._Z8m4ri_mulPjS_PS_iiiiii:
	.zero		5120


//--------------------- .nv.shared.reserved.0     --------------------------
	.section	.nv.shared.reserved.0,"aw",@nobits
	.weak		__nv_reservedSMEM_offset_0_alias
	.size		__nv_reservedSMEM_offset_0_alias, 0, 64
	.other		__nv_reservedSMEM_offset_0_alias,@"STO_CUDA_RESERVED_SHARED STV_DEFAULT"
__nv_reservedSMEM_offset_0_alias:
	.zero		0
	.zero		64


//--------------------- .nv.global                --------------------------
	.section	.nv.global,"aw",@nobits
	.align	4
.nv.global:
	.type		is_changed_matrix,@object
	.size		is_changed_matrix,(.L_0 - is_changed_matrix)
is_changed_matrix:
	.zero		4
.L_0:


//--------------------- .nv.constant0._Z8m4ri_mulPjS_PS_iiiiii --------------------------
	.section	.nv.constant0._Z8m4ri_mulPjS_PS_iiiiii,"a",@progbits
	.sectionflags	@""
	.align	4
.nv.constant0._Z8m4ri_mulPjS_PS_iiiiii:
	.zero		944


//--------------------- .nv.constant0._Z10make_tablePjPS_iiiii --------------------------
	.section	.nv.constant0._Z10make_tablePjPS_iiiii,"a",@progbits
	.sectionflags	@""
	.align	4
.nv.constant0._Z10make_tablePjPS_iiiii:
	.zero		932


//--------------------- SYMBOLS --------------------------

	.type		.nv.reservedSmem.offset0,@object
	.size		.nv.reservedSmem.offset0,0x4
	.type		.nv.reservedSmem.cap,@object
	.size		.nv.reservedSmem.cap,0x4
